// auto-generated by cutlass_sweep.gemm — config: {"arch": "sm_90", "cluster_m": 8, "cluster_n": 1, "dtype": "bf16", "dtype_b": "bf16", "layout": "nt", "stages": 0, "tile_k": 128, "tile_m": 128, "tile_n": 256}
#include "cutlass/cutlass.h"
#include "cutlass/gemm/collective/collective_builder.hpp"
#include "cutlass/gemm/device/gemm_universal_adapter.h"
#include "cutlass/gemm/kernel/gemm_universal.hpp"
#include "cutlass/epilogue/collective/collective_builder.hpp"

using ElemA = cutlass::bfloat16_t;
using ElemB = cutlass::bfloat16_t;
using ElemCD = cutlass::bfloat16_t;
using Acc  = float;
using TileShape    = cute::Shape<cute::_128, cute::_256, cute::_128>;
using ClusterShape = cute::Shape<cute::_8, cute::_1, cute::_1>;

using CollectiveEpilogue = typename cutlass::epilogue::collective::CollectiveBuilder<
    cutlass::arch::Sm90, cutlass::arch::OpClassTensorOp,
    TileShape, ClusterShape,
    cutlass::epilogue::collective::EpilogueTileAuto,
    Acc, Acc,
    ElemCD, cutlass::layout::RowMajor, 128 / cutlass::sizeof_bits<ElemCD>::value,
    ElemCD, cutlass::layout::RowMajor, 128 / cutlass::sizeof_bits<ElemCD>::value,
    cutlass::epilogue::collective::EpilogueScheduleAuto
  >::CollectiveOp;

using CollectiveMainloop = typename cutlass::gemm::collective::CollectiveBuilder<
    cutlass::arch::Sm90, cutlass::arch::OpClassTensorOp,
    ElemA, cutlass::layout::RowMajor, 128 / cutlass::sizeof_bits<ElemA>::value,
    ElemB, cutlass::layout::ColumnMajor, 128 / cutlass::sizeof_bits<ElemB>::value,
    Acc,
    TileShape, ClusterShape,
    cutlass::gemm::collective::StageCountAutoCarveout<static_cast<int>(sizeof(typename CollectiveEpilogue::SharedStorage))>,
    cutlass::gemm::collective::KernelScheduleAuto
  >::CollectiveOp;

using GemmKernel = cutlass::gemm::kernel::GemmUniversal<
    cute::Shape<int,int,int,int>,
    CollectiveMainloop,
    CollectiveEpilogue
>;
using Gemm = cutlass::gemm::device::GemmUniversalAdapter<GemmKernel>;

// Force the device kernel symbol into the cubin without needing a host main.
auto* _anchor = &cutlass::device_kernel<GemmKernel>;


// ===== COMPILED SASS (sm_90a) =====

	.target	sm_90a

	.elftype	@"ET_EXEC"


//--------------------- .note.nv.tkinfo           --------------------------
	.section	.note.nv.tkinfo,"",@"SHT_NOTE"
	.sectionflags	@"SHF_NOTE_NV_TKINFO"
	.tkinfo
        /*0018*/ 	.word	0x00000002
        /*0030*/ 	.string	""
        /*0030*/ 	.string	"ptxas"
        /*0030*/ 	.string	"Cuda compilation tools, release 13.0, V13.0.88"
        /*0030*/ 	.string	"Build cuda_13.0.r13.0/compiler.36424714_0"
        /*0030*/ 	.string	"-arch sm_90a -m 64 "



//--------------------- .note.nv.cuinfo           --------------------------
	.section	.note.nv.cuinfo,"",@"SHT_NOTE"
	.sectionflags	@"SHF_NOTE_NV_CUINFO"
        /*0018*/ 	.short	0x0002
        /*001a*/ 	.short	0x005a
        /*001c*/ 	.short	0x0082
	.zero		2


//--------------------- .nv.info                  --------------------------
	.section	.nv.info,"",@"SHT_CUDA_INFO"
	.align	4


	//----- nvinfo : EIATTR_REGCOUNT
	.align		4
        /*0000*/ 	.byte	0x04, 0x2f
        /*0002*/ 	.short	(.L_15 - .L_14)
	.align		4
.L_14:
        /*0004*/ 	.word	index@(_ZN7cutlass13device_kernelINS_4gemm6kernel13GemmUniversalIN4cute5tupleIJiiiiEEENS1_10collective13CollectiveMmaINS1_34MainloopSm90TmaGmmaWarpSpecializedILi2ENS5_IJNS4_1CILi8EEENSA_ILi1EEESC_EEENS1_35KernelTmaWarpSpecializedCooperativeEEENS5_IJNSA_ILi128EEENSA_ILi256EEESG_EEENS_10bfloat16_tENS5_IJlSC_lEEESJ_SK_NS4_8TiledMMAINS4_8MMA_AtomIJNS4_4SM904GMMA28MMA_64x256x16_F32BF16BF16_SSILNSO_5MajorE0ELSQ_0ELNSO_7ScaleInE1ELSR_1EEEEEENS4_6LayoutINS5_IJNSA_ILi2EEESC_SC_EEENS5_IJSC_NSA_ILi0EEESX_EEEEENS5_IJNS4_10UnderscoreES10_S10_EEEEENS4_13SM90_TMA_LOADENS4_14ComposedLayoutINS4_7SwizzleILi3ELi4ELi3EEENS4_18smem_ptr_flag_bitsILi16EEENSU_INS5_IJSB_NSA_ILi64EEEEEENS5_IJS19_SC_EEEEEEEvNS4_8identityENS4_23SM90_TMA_LOAD_MULTICASTES1D_vS1E_EENS_8epilogue10collective6detail29Sm90TmaWarpSpecializedAdapterINS1I_15DefaultEpilogueISJ_SK_SK_NS1H_6thread17LinearCombinationISJ_Li1EffLNS1M_9ScaleType4KindE0ELNS_15FloatRoundStyleE2ESJ_EENS1_15EpilogueDefaultEEEEEvvEEEEvNT_6ParamsE)
        /*0008*/ 	.word	0x000000a8


	//----- nvinfo : EIATTR_FRAME_SIZE
	.align		4
.L_15:
        /*000c*/ 	.byte	0x04, 0x11
        /*000e*/ 	.short	(.L_17 - .L_16)
	.align		4
.L_16:
        /*0010*/ 	.word	index@(_ZN7cutlass13device_kernelINS_4gemm6kernel13GemmUniversalIN4cute5tupleIJiiiiEEENS1_10collective13CollectiveMmaINS1_34MainloopSm90TmaGmmaWarpSpecializedILi2ENS5_IJNS4_1CILi8EEENSA_ILi1EEESC_EEENS1_35KernelTmaWarpSpecializedCooperativeEEENS5_IJNSA_ILi128EEENSA_ILi256EEESG_EEENS_10bfloat16_tENS5_IJlSC_lEEESJ_SK_NS4_8TiledMMAINS4_8MMA_AtomIJNS4_4SM904GMMA28MMA_64x256x16_F32BF16BF16_SSILNSO_5MajorE0ELSQ_0ELNSO_7ScaleInE1ELSR_1EEEEEENS4_6LayoutINS5_IJNSA_ILi2EEESC_SC_EEENS5_IJSC_NSA_ILi0EEESX_EEEEENS5_IJNS4_10UnderscoreES10_S10_EEEEENS4_13SM90_TMA_LOADENS4_14ComposedLayoutINS4_7SwizzleILi3ELi4ELi3EEENS4_18smem_ptr_flag_bitsILi16EEENSU_INS5_IJSB_NSA_ILi64EEEEEENS5_IJS19_SC_EEEEEEEvNS4_8identityENS4_23SM90_TMA_LOAD_MULTICASTES1D_vS1E_EENS_8epilogue10collective6detail29Sm90TmaWarpSpecializedAdapterINS1I_15DefaultEpilogueISJ_SK_SK_NS1H_6thread17LinearCombinationISJ_Li1EffLNS1M_9ScaleType4KindE0ELNS_15FloatRoundStyleE2ESJ_EENS1_15EpilogueDefaultEEEEEvvEEEEvNT_6ParamsE)
        /*0014*/ 	.word	0x00000000


	//----- nvinfo : EIATTR_MIN_STACK_SIZE
	.align		4
.L_17:
        /*0018*/ 	.byte	0x04, 0x12
        /*001a*/ 	.short	(.L_19 - .L_18)
	.align		4
.L_18:
        /*001c*/ 	.word	index@(_ZN7cutlass13device_kernelINS_4gemm6kernel13GemmUniversalIN4cute5tupleIJiiiiEEENS1_10collective13CollectiveMmaINS1_34MainloopSm90TmaGmmaWarpSpecializedILi2ENS5_IJNS4_1CILi8EEENSA_ILi1EEESC_EEENS1_35KernelTmaWarpSpecializedCooperativeEEENS5_IJNSA_ILi128EEENSA_ILi256EEESG_EEENS_10bfloat16_tENS5_IJlSC_lEEESJ_SK_NS4_8TiledMMAINS4_8MMA_AtomIJNS4_4SM904GMMA28MMA_64x256x16_F32BF16BF16_SSILNSO_5MajorE0ELSQ_0ELNSO_7ScaleInE1ELSR_1EEEEEENS4_6LayoutINS5_IJNSA_ILi2EEESC_SC_EEENS5_IJSC_NSA_ILi0EEESX_EEEEENS5_IJNS4_10UnderscoreES10_S10_EEEEENS4_13SM90_TMA_LOADENS4_14ComposedLayoutINS4_7SwizzleILi3ELi4ELi3EEENS4_18smem_ptr_flag_bitsILi16EEENSU_INS5_IJSB_NSA_ILi64EEEEEENS5_IJS19_SC_EEEEEEEvNS4_8identityENS4_23SM90_TMA_LOAD_MULTICASTES1D_vS1E_EENS_8epilogue10collective6detail29Sm90TmaWarpSpecializedAdapterINS1I_15DefaultEpilogueISJ_SK_SK_NS1H_6thread17LinearCombinationISJ_Li1EffLNS1M_9ScaleType4KindE0ELNS_15FloatRoundStyleE2ESJ_EENS1_15EpilogueDefaultEEEEEvvEEEEvNT_6ParamsE)
        /*0020*/ 	.word	0x00000000
.L_19:


//--------------------- .nv.compat                --------------------------
	.section	.nv.compat,"",@"SHT_CUDA_COMPAT_INFO"
	.align	4
        /*0000*/ 	.byte	0x02, 0x09, 0x01, 0x00, 0x02, 0x02, 0x04, 0x00, 0x02, 0x05, 0x05, 0x00, 0x03, 0x07, 0x01, 0x01
        /*0010*/ 	.byte	0x02, 0x03, 0x01, 0x00, 0x02, 0x06, 0x01, 0x00, 0x04, 0x0b, 0x08, 0x00, 0x00, 0x00, 0x00, 0x00
        /*0020*/ 	.byte	0x00, 0x00, 0x00, 0x00


//--------------------- .nv.info._ZN7cutlass13device_kernelINS_4gemm6kernel13GemmUniversalIN4cute5tupleIJiiiiEEENS1_10collective13CollectiveMmaINS1_34MainloopSm90TmaGmmaWarpSpecializedILi2ENS5_IJNS4_1CILi8EEENSA_ILi1EEESC_EEENS1_35KernelTmaWarpSpecializedCooperativeEEENS5_IJNSA_ILi128EEENSA_ILi256EEESG_EEENS_10bfloat16_tENS5_IJlSC_lEEESJ_SK_NS4_8TiledMMAINS4_8MMA_AtomIJNS4_4SM904GMMA28MMA_64x256x16_F32BF16BF16_SSILNSO_5MajorE0ELSQ_0ELNSO_7ScaleInE1ELSR_1EEEEEENS4_6LayoutINS5_IJNSA_ILi2EEESC_SC_EEENS5_IJSC_NSA_ILi0EEESX_EEEEENS5_IJNS4_10UnderscoreES10_S10_EEEEENS4_13SM90_TMA_LOADENS4_14ComposedLayoutINS4_7SwizzleILi3ELi4ELi3EEENS4_18smem_ptr_flag_bitsILi16EEENSU_INS5_IJSB_NSA_ILi64EEEEEENS5_IJS19_SC_EEEEEEEvNS4_8identityENS4_23SM90_TMA_LOAD_MULTICASTES1D_vS1E_EENS_8epilogue10collective6detail29Sm90TmaWarpSpecializedAdapterINS1I_15DefaultEpilogueISJ_SK_SK_NS1H_6thread17LinearCombinationISJ_Li1EffLNS1M_9ScaleType4KindE0ELNS_15FloatRoundStyleE2ESJ_EENS1_15EpilogueDefaultEEEEEvvEEEEvNT_6ParamsE --------------------------
	.section	.nv.info._ZN7cutlass13device_kernelINS_4gemm6kernel13GemmUniversalIN4cute5tupleIJiiiiEEENS1_10collective13CollectiveMmaINS1_34MainloopSm90TmaGmmaWarpSpecializedILi2ENS5_IJNS4_1CILi8EEENSA_ILi1EEESC_EEENS1_35KernelTmaWarpSpecializedCooperativeEEENS5_IJNSA_ILi128EEENSA_ILi256EEESG_EEENS_10bfloat16_tENS5_IJlSC_lEEESJ_SK_NS4_8TiledMMAINS4_8MMA_AtomIJNS4_4SM904GMMA28MMA_64x256x16_F32BF16BF16_SSILNSO_5MajorE0ELSQ_0ELNSO_7ScaleInE1ELSR_1EEEEEENS4_6LayoutINS5_IJNSA_ILi2EEESC_SC_EEENS5_IJSC_NSA_ILi0EEESX_EEEEENS5_IJNS4_10UnderscoreES10_S10_EEEEENS4_13SM90_TMA_LOADENS4_14ComposedLayoutINS4_7SwizzleILi3ELi4ELi3EEENS4_18smem_ptr_flag_bitsILi16EEENSU_INS5_IJSB_NSA_ILi64EEEEEENS5_IJS19_SC_EEEEEEEvNS4_8identityENS4_23SM90_TMA_LOAD_MULTICASTES1D_vS1E_EENS_8epilogue10collective6detail29Sm90TmaWarpSpecializedAdapterINS1I_15DefaultEpilogueISJ_SK_SK_NS1H_6thread17LinearCombinationISJ_Li1EffLNS1M_9ScaleType4KindE0ELNS_15FloatRoundStyleE2ESJ_EENS1_15EpilogueDefaultEEEEEvvEEEEvNT_6ParamsE,"",@"SHT_CUDA_INFO"
	.sectionflags	@""
	.align	4


	//----- nvinfo : EIATTR_CUDA_API_VERSION
	.align		4
        /*0000*/ 	.byte	0x04, 0x37
        /*0002*/ 	.short	(.L_21 - .L_20)
.L_20:
        /*0004*/ 	.word	0x00000082


	//----- nvinfo : EIATTR_KPARAM_INFO
	.align		4
.L_21:
        /*0008*/ 	.byte	0x04, 0x17
        /*000a*/ 	.short	(.L_23 - .L_22)
.L_22:
        /*000c*/ 	.word	0x00000000
        /*0010*/ 	.short	0x0000
        /*0012*/ 	.short	0x0070
        /*0014*/ 	.byte	0x00, 0xf0, 0x01, 0x10


	//----- nvinfo : EIATTR_SPARSE_MMA_MASK
	.align		4
.L_23:
        /*0018*/ 	.byte	0x03, 0x50
        /*001a*/ 	.short	0x0000


	//----- nvinfo : EIATTR_MAXREG_COUNT
	.align		4
        /*001c*/ 	.byte	0x03, 0x1b
        /*001e*/ 	.short	0x00a8


	//----- nvinfo : EIATTR_NUM_BARRIERS
	.align		4
        /*0020*/ 	.byte	0x02, 0x4c
        /*0022*/ 	.byte	0x01
	.zero		1


	//----- nvinfo : EIATTR_EXTERNS
	.align		4
        /*0024*/ 	.byte	0x04, 0x0f
        /*0026*/ 	.short	(.L_25 - .L_24)


	//   ....[0]....
	.align		4
.L_24:
        /*0028*/ 	.word	index@(__assertfail)


	//----- nvinfo : EIATTR_MERCURY_ISA_VERSION
	.align		4
.L_25:
        /*002c*/ 	.byte	0x03, 0x5f
        /*002e*/ 	.short	0x0101


	//----- nvinfo : EIATTR_INT_WARP_WIDE_INSTR_OFFSETS
	.align		4
        /*0030*/ 	.byte	0x04, 0x31
        /*0032*/ 	.short	(.L_27 - .L_26)


	//   ....[0]....
.L_26:
        /*0034*/ 	.word	0x00000480


	//   ....[1]....
        /*0038*/ 	.word	0x00000490


	//   ....[2]....
        /*003c*/ 	.word	0x00000610


	//   ....[3]....
        /*0040*/ 	.word	0x000020f0


	//----- nvinfo : EIATTR_COOP_GROUP_MASK_REGIDS
	.align		4
.L_27:
        /*0044*/ 	.byte	0x04, 0x29
        /*0046*/ 	.short	(.L_29 - .L_28)


	//   ....[0]....
.L_28:
        /*0048*/ 	.word	0xffffffff


	//   ....[1]....
        /*004c*/ 	.word	0xffffffff


	//   ....[2]....
        /*0050*/ 	.word	0xffffffff


	//   ....[3]....
        /*0054*/ 	.word	0xffffffff


	//   ....[4]....
        /*0058*/ 	.word	0xffffffff


	//   ....[5]....
        /*005c*/ 	.word	0xffffffff


	//----- nvinfo : EIATTR_COOP_GROUP_INSTR_OFFSETS
	.align		4
.L_29:
        /*0060*/ 	.byte	0x04, 0x28
        /*0062*/ 	.short	(.L_31 - .L_30)


	//   ....[0]....
.L_30:
        /*0064*/ 	.word	0x00000060


	//   ....[1]....
        /*0068*/ 	.word	0x00000070


	//   ....[2]....
        /*006c*/ 	.word	0x00000130


	//   ....[3]....
        /*0070*/ 	.word	0x000002b0


	//   ....[4]....
        /*0074*/ 	.word	0x000007b0


	//   ....[5]....
        /*0078*/ 	.word	0x00001200


	//----- nvinfo : EIATTR_REG_RECONFIG
	.align		4
.L_31:
        /*007c*/ 	.byte	0x01, 0x54
	.zero		2


	//----- nvinfo : EIATTR_SYSCALL_OFFSETS
	.align		4
        /*0080*/ 	.byte	0x04, 0x46
        /*0082*/ 	.short	(.L_33 - .L_32)


	//   ....[0]....
.L_32:
        /*0084*/ 	.word	0x000013c0


	//----- nvinfo : EIATTR_MBARRIER_INSTR_OFFSETS
	.align		4
.L_33:
        /*0088*/ 	.byte	0x04, 0x39
        /*008a*/ 	.short	(.L_35 - .L_34)


	//   ....[0]....
.L_34:
        /*008c*/ 	.word	0x00000260
        /*0090*/ 	.word	0x000000ff
        /*0094*/ 	.word	0x00000000
        /*0098*/ 	.short	0x0100
        /*009a*/ 	.byte	0x08
	.zero		1


	//   ....[1]....
        /*009c*/ 	.word	0x00000270
        /*00a0*/ 	.word	0x000000ff
        /*00a4*/ 	.word	0x00000010
        /*00a8*/ 	.short	0x0100
        /*00aa*/ 	.byte	0x08
	.zero		1


	//   ....[2]....
        /*00ac*/ 	.word	0x00000280
        /*00b0*/ 	.word	0x000000ff
        /*00b4*/ 	.word	0x00000008
        /*00b8*/ 	.short	0x0100
        /*00ba*/ 	.byte	0x08
	.zero		1


	//   ....[3]....
        /*00bc*/ 	.word	0x00000290
        /*00c0*/ 	.word	0x000000ff
        /*00c4*/ 	.word	0x00000018
        /*00c8*/ 	.short	0x0100
        /*00ca*/ 	.byte	0x08
	.zero		1


	//   ....[4]....
        /*00cc*/ 	.word	0x000006b0
        /*00d0*/ 	.word	0x000000ff
        /*00d4*/ 	.word	0x00000030
        /*00d8*/ 	.short	0x0100
        /*00da*/ 	.byte	0x06
	.zero		1


	//   ....[5]....
        /*00dc*/ 	.word	0x00000730
        /*00e0*/ 	.word	0x000000ff
        /*00e4*/ 	.word	0x00000038
        /*00e8*/ 	.short	0x0100
        /*00ea*/ 	.byte	0x06
	.zero		1


	//   ....[6]....
        /*00ec*/ 	.word	0x00001480
        /*00f0*/ 	.word	0x00000003
        /*00f4*/ 	.word	0x00000000
        /*00f8*/ 	.short	0x010a
        /*00fa*/ 	.byte	0x3f
	.zero		1


	//   ....[7]....
        /*00fc*/ 	.word	0x000014c0
        /*0100*/ 	.word	0x00000003
        /*0104*/ 	.word	0x00000000
        /*0108*/ 	.short	0x010a
        /*010a*/ 	.byte	0x3f
	.zero		1


	//   ....[8]....
        /*010c*/ 	.word	0x00001ac0
        /*0110*/ 	.word	0x00000005
        /*0114*/ 	.word	0x00000000
        /*0118*/ 	.short	0x010a
        /*011a*/ 	.byte	0x3f
	.zero		1


	//   ....[9]....
        /*011c*/ 	.word	0x00001b00
        /*0120*/ 	.word	0x00000005
        /*0124*/ 	.word	0x00000000
        /*0128*/ 	.short	0x010a
        /*012a*/ 	.byte	0x3f
	.zero		1


	//   ....[10]....
        /*012c*/ 	.word	0x00001f90
        /*0130*/ 	.word	0x00000005
        /*0134*/ 	.word	0x00000000
        /*0138*/ 	.short	0x0101
        /*013a*/ 	.byte	0x3f
	.zero		1


	//   ....[11]....
        /*013c*/ 	.word	0x00002170
        /*0140*/ 	.word	0x00000003
        /*0144*/ 	.word	0x00000000
        /*0148*/ 	.short	0x0101
        /*014a*/ 	.byte	0x3f
	.zero		1


	//   ....[12]....
        /*014c*/ 	.word	0x0000af60
        /*0150*/ 	.word	0x00000017
        /*0154*/ 	.word	0x00000010
        /*0158*/ 	.short	0x010a
        /*015a*/ 	.byte	0x3f
	.zero		1


	//   ....[13]....
        /*015c*/ 	.word	0x0000b3f0
        /*0160*/ 	.word	0x00000005
        /*0164*/ 	.word	0x00000038
        /*0168*/ 	.short	0x0101
        /*016a*/ 	.byte	0x3f
	.zero		1


	//   ....[14]....
        /*016c*/ 	.word	0x0000bb10
        /*0170*/ 	.word	0x00000007
        /*0174*/ 	.word	0x00000000
        /*0178*/ 	.short	0x010a
        /*017a*/ 	.byte	0x3f
	.zero		1


	//   ....[15]....
        /*017c*/ 	.word	0x0000bb90
        /*0180*/ 	.word	0x00000003
        /*0184*/ 	.word	0x00000000
        /*0188*/ 	.short	0x010a
        /*018a*/ 	.byte	0x3f
	.zero		1


	//   ....[16]....
        /*018c*/ 	.word	0x0000bbf0
        /*0190*/ 	.word	0x00000003
        /*0194*/ 	.word	0x00000000
        /*0198*/ 	.short	0x010a
        /*019a*/ 	.byte	0x3f
	.zero		1


	//   ....[17]....
        /*019c*/ 	.word	0x0000bc40
        /*01a0*/ 	.word	0x00000005
        /*01a4*/ 	.word	0x00000000
        /*01a8*/ 	.short	0x010a
        /*01aa*/ 	.byte	0x3f
	.zero		1


	//   ....[18]....
        /*01ac*/ 	.word	0x0000bd10
        /*01b0*/ 	.word	0x00000017
        /*01b4*/ 	.word	0x00000010
        /*01b8*/ 	.short	0x010a
        /*01ba*/ 	.byte	0x3f
	.zero		1


	//   ....[19]....
        /*01bc*/ 	.word	0x0000bde0
        /*01c0*/ 	.word	0x00000007
        /*01c4*/ 	.word	0x00000000
        /*01c8*/ 	.short	0x010a
        /*01ca*/ 	.byte	0x3f
	.zero		1


	//----- nvinfo : EIATTR_NUM_MBARRIERS
	.align		4
.L_35:
        /*01cc*/ 	.byte	0x03, 0x38
        /*01ce*/ 	.short	0x0006


	//----- nvinfo : EIATTR_EXIT_INSTR_OFFSETS
	.align		4
        /*01d0*/ 	.byte	0x04, 0x1c
        /*01d2*/ 	.short	(.L_37 - .L_36)


	//   ....[0]....
.L_36:
        /*01d4*/ 	.word	0x00000910


	//   ....[1]....
        /*01d8*/ 	.word	0x00001130


	//   ....[2]....
        /*01dc*/ 	.word	0x0000a680


	//   ....[3]....
        /*01e0*/ 	.word	0x0000abe0


	//   ....[4]....
        /*01e4*/ 	.word	0x0000bbe0


	//----- nvinfo : EIATTR_MAX_THREADS
	.align		4
.L_37:
        /*01e8*/ 	.byte	0x04, 0x05
        /*01ea*/ 	.short	(.L_39 - .L_38)
.L_38:
        /*01ec*/ 	.word	0x00000180
        /*01f0*/ 	.word	0x00000001
        /*01f4*/ 	.word	0x00000001


	//----- nvinfo : EIATTR_CRS_STACK_SIZE
	.align		4
.L_39:
        /*01f8*/ 	.byte	0x04, 0x1e
        /*01fa*/ 	.short	(.L_41 - .L_40)
.L_40:
        /*01fc*/ 	.word	0x00000000


	//----- nvinfo : EIATTR_CBANK_PARAM_SIZE
	.align		4
.L_41:
        /*0200*/ 	.byte	0x03, 0x19
        /*0202*/ 	.short	0x0470


	//----- nvinfo : EIATTR_PARAM_CBANK
	.align		4
        /*0204*/ 	.byte	0x04, 0x0a
        /*0206*/ 	.short	(.L_43 - .L_42)
	.align		4
.L_42:
        /*0208*/ 	.word	index@(.nv.constant0._ZN7cutlass13device_kernelINS_4gemm6kernel13GemmUniversalIN4cute5tupleIJiiiiEEENS1_10collective13CollectiveMmaINS1_34MainloopSm90TmaGmmaWarpSpecializedILi2ENS5_IJNS4_1CILi8EEENSA_ILi1EEESC_EEENS1_35KernelTmaWarpSpecializedCooperativeEEENS5_IJNSA_ILi128EEENSA_ILi256EEESG_EEENS_10bfloat16_tENS5_IJlSC_lEEESJ_SK_NS4_8TiledMMAINS4_8MMA_AtomIJNS4_4SM904GMMA28MMA_64x256x16_F32BF16BF16_SSILNSO_5MajorE0ELSQ_0ELNSO_7ScaleInE1ELSR_1EEEEEENS4_6LayoutINS5_IJNSA_ILi2EEESC_SC_EEENS5_IJSC_NSA_ILi0EEESX_EEEEENS5_IJNS4_10UnderscoreES10_S10_EEEEENS4_13SM90_TMA_LOADENS4_14ComposedLayoutINS4_7SwizzleILi3ELi4ELi3EEENS4_18smem_ptr_flag_bitsILi16EEENSU_INS5_IJSB_NSA_ILi64EEEEEENS5_IJS19_SC_EEEEEEEvNS4_8identityENS4_23SM90_TMA_LOAD_MULTICASTES1D_vS1E_EENS_8epilogue10collective6detail29Sm90TmaWarpSpecializedAdapterINS1I_15DefaultEpilogueISJ_SK_SK_NS1H_6thread17LinearCombinationISJ_Li1EffLNS1M_9ScaleType4KindE0ELNS_15FloatRoundStyleE2ESJ_EENS1_15EpilogueDefaultEEEEEvvEEEEvNT_6ParamsE)
        /*020c*/ 	.short	0x0210
        /*020e*/ 	.short	0x0470


	//----- nvinfo : EIATTR_SW_WAR
	.align		4
.L_43:
        /*0210*/ 	.byte	0x04, 0x36
        /*0212*/ 	.short	(.L_45 - .L_44)
.L_44:
        /*0214*/ 	.word	0x00000008
.L_45:


//--------------------- .nv.callgraph             --------------------------
	.section	.nv.callgraph,"",@"SHT_CUDA_CALLGRAPH"
	.align	4
	.sectionentsize	8
	.align		4
        /*0000*/ 	.word	0x00000000
	.align		4
        /*0004*/ 	.word	0xffffffff
	.align		4
        /*0008*/ 	.word	index@(_ZN7cutlass13device_kernelINS_4gemm6kernel13GemmUniversalIN4cute5tupleIJiiiiEEENS1_10collective13CollectiveMmaINS1_34MainloopSm90TmaGmmaWarpSpecializedILi2ENS5_IJNS4_1CILi8EEENSA_ILi1EEESC_EEENS1_35KernelTmaWarpSpecializedCooperativeEEENS5_IJNSA_ILi128EEENSA_ILi256EEESG_EEENS_10bfloat16_tENS5_IJlSC_lEEESJ_SK_NS4_8TiledMMAINS4_8MMA_AtomIJNS4_4SM904GMMA28MMA_64x256x16_F32BF16BF16_SSILNSO_5MajorE0ELSQ_0ELNSO_7ScaleInE1ELSR_1EEEEEENS4_6LayoutINS5_IJNSA_ILi2EEESC_SC_EEENS5_IJSC_NSA_ILi0EEESX_EEEEENS5_IJNS4_10UnderscoreES10_S10_EEEEENS4_13SM90_TMA_LOADENS4_14ComposedLayoutINS4_7SwizzleILi3ELi4ELi3EEENS4_18smem_ptr_flag_bitsILi16EEENSU_INS5_IJSB_NSA_ILi64EEEEEENS5_IJS19_SC_EEEEEEEvNS4_8identityENS4_23SM90_TMA_LOAD_MULTICASTES1D_vS1E_EENS_8epilogue10collective6detail29Sm90TmaWarpSpecializedAdapterINS1I_15DefaultEpilogueISJ_SK_SK_NS1H_6thread17LinearCombinationISJ_Li1EffLNS1M_9ScaleType4KindE0ELNS_15FloatRoundStyleE2ESJ_EENS1_15EpilogueDefaultEEEEEvvEEEEvNT_6ParamsE)
	.align		4
        /*000c*/ 	.word	index@(__assertfail)
	.align		4
        /*0010*/ 	.word	0x00000000
	.align		4
        /*0014*/ 	.word	0xfffffffe
	.align		4
        /*0018*/ 	.word	0x00000000
	.align		4
        /*001c*/ 	.word	0xfffffffd
	.align		4
        /*0020*/ 	.word	0x00000000
	.align		4
        /*0024*/ 	.word	0xfffffffc


//--------------------- .nv.constant4             --------------------------
	.section	.nv.constant4,"a",@progbits
	.align	8
	.align		8
.nv.constant4:
        /*0000*/ 	.dword	__assertfail
	.align		8
        /*0008*/ 	.dword	__unnamed_1
	.align		8
        /*0010*/ 	.dword	_ZN40_INTERNAL_f0578772_4_k_cu_21e01c95_164624cuda3std3__45__cpo5beginE
	.align		8
        /*0018*/ 	.dword	_ZN40_INTERNAL_f0578772_4_k_cu_21e01c95_164624cuda3std3__45__cpo3endE
	.align		8
        /*0020*/ 	.dword	_ZN40_INTERNAL_f0578772_4_k_cu_21e01c95_164624cuda3std3__45__cpo6cbeginE
	.align		8
        /*0028*/ 	.dword	_ZN40_INTERNAL_f0578772_4_k_cu_21e01c95_164624cuda3std3__45__cpo4cendE
	.align		8
        /*0030*/ 	.dword	_ZN40_INTERNAL_f0578772_4_k_cu_21e01c95_164624cuda3std3__442_GLOBAL__N__f0578772_4_k_cu_21e01c95_164626ignoreE
	.align		8
        /*0038*/ 	.dword	_ZN40_INTERNAL_f0578772_4_k_cu_21e01c95_164624cuda3std3__419piecewise_constructE
	.align		8
        /*0040*/ 	.dword	_ZN40_INTERNAL_f0578772_4_k_cu_21e01c95_164624cuda3std3__48in_placeE
	.align		8
        /*0048*/ 	.dword	_ZN40_INTERNAL_f0578772_4_k_cu_21e01c95_164624cuda3std6ranges3__45__cpo4swapE
	.align		8
        /*0050*/ 	.dword	_ZN40_INTERNAL_f0578772_4_k_cu_21e01c95_164624cuda3std6ranges3__45__cpo9iter_moveE
	.align		8
        /*0058*/ 	.dword	_ZN40_INTERNAL_f0578772_4_k_cu_21e01c95_164624cute7productE
	.align		8
        /*0060*/ 	.dword	_ZN40_INTERNAL_f0578772_4_k_cu_21e01c95_164624cute1_E
	.align		8
        /*0068*/ 	.dword	$str$22
	.align		8
        /*0070*/ 	.dword	$str$23


//--------------------- .text._ZN7cutlass13device_kernelINS_4gemm6kernel13GemmUniversalIN4cute5tupleIJiiiiEEENS1_10collective13CollectiveMmaINS1_34MainloopSm90TmaGmmaWarpSpecializedILi2ENS5_IJNS4_1CILi8EEENSA_ILi1EEESC_EEENS1_35KernelTmaWarpSpecializedCooperativeEEENS5_IJNSA_ILi128EEENSA_ILi256EEESG_EEENS_10bfloat16_tENS5_IJlSC_lEEESJ_SK_NS4_8TiledMMAINS4_8MMA_AtomIJNS4_4SM904GMMA28MMA_64x256x16_F32BF16BF16_SSILNSO_5MajorE0ELSQ_0ELNSO_7ScaleInE1ELSR_1EEEEEENS4_6LayoutINS5_IJNSA_ILi2EEESC_SC_EEENS5_IJSC_NSA_ILi0EEESX_EEEEENS5_IJNS4_10UnderscoreES10_S10_EEEEENS4_13SM90_TMA_LOADENS4_14ComposedLayoutINS4_7SwizzleILi3ELi4ELi3EEENS4_18smem_ptr_flag_bitsILi16EEENSU_INS5_IJSB_NSA_ILi64EEEEEENS5_IJS19_SC_EEEEEEEvNS4_8identityENS4_23SM90_TMA_LOAD_MULTICASTES1D_vS1E_EENS_8epilogue10collective6detail29Sm90TmaWarpSpecializedAdapterINS1I_15DefaultEpilogueISJ_SK_SK_NS1H_6thread17LinearCombinationISJ_Li1EffLNS1M_9ScaleType4KindE0ELNS_15FloatRoundStyleE2ESJ_EENS1_15EpilogueDefaultEEEEEvvEEEEvNT_6ParamsE --------------------------
	.section	.text._ZN7cutlass13device_kernelINS_4gemm6kernel13GemmUniversalIN4cute5tupleIJiiiiEEENS1_10collective13CollectiveMmaINS1_34MainloopSm90TmaGmmaWarpSpecializedILi2ENS5_IJNS4_1CILi8EEENSA_ILi1EEESC_EEENS1_35KernelTmaWarpSpecializedCooperativeEEENS5_IJNSA_ILi128EEENSA_ILi256EEESG_EEENS_10bfloat16_tENS5_IJlSC_lEEESJ_SK_NS4_8TiledMMAINS4_8MMA_AtomIJNS4_4SM904GMMA28MMA_64x256x16_F32BF16BF16_SSILNSO_5MajorE0ELSQ_0ELNSO_7ScaleInE1ELSR_1EEEEEENS4_6LayoutINS5_IJNSA_ILi2EEESC_SC_EEENS5_IJSC_NSA_ILi0EEESX_EEEEENS5_IJNS4_10UnderscoreES10_S10_EEEEENS4_13SM90_TMA_LOADENS4_14ComposedLayoutINS4_7SwizzleILi3ELi4ELi3EEENS4_18smem_ptr_flag_bitsILi16EEENSU_INS5_IJSB_NSA_ILi64EEEEEENS5_IJS19_SC_EEEEEEEvNS4_8identityENS4_23SM90_TMA_LOAD_MULTICASTES1D_vS1E_EENS_8epilogue10collective6detail29Sm90TmaWarpSpecializedAdapterINS1I_15DefaultEpilogueISJ_SK_SK_NS1H_6thread17LinearCombinationISJ_Li1EffLNS1M_9ScaleType4KindE0ELNS_15FloatRoundStyleE2ESJ_EENS1_15EpilogueDefaultEEEEEvvEEEEvNT_6ParamsE,"ax",@progbits
	.align	128
.text._ZN7cutlass13device_kernelINS_4gemm6kernel13GemmUniversalIN4cute5tupleIJiiiiEEENS1_10collective13CollectiveMmaINS1_34MainloopSm90TmaGmmaWarpSpecializedILi2ENS5_IJNS4_1CILi8EEENSA_ILi1EEESC_EEENS1_35KernelTmaWarpSpecializedCooperativeEEENS5_IJNSA_ILi128EEENSA_ILi256EEESG_EEENS_10bfloat16_tENS5_IJlSC_lEEESJ_SK_NS4_8TiledMMAINS4_8MMA_AtomIJNS4_4SM904GMMA28MMA_64x256x16_F32BF16BF16_SSILNSO_5MajorE0ELSQ_0ELNSO_7ScaleInE1ELSR_1EEEEEENS4_6LayoutINS5_IJNSA_ILi2EEESC_SC_EEENS5_IJSC_NSA_ILi0EEESX_EEEEENS5_IJNS4_10UnderscoreES10_S10_EEEEENS4_13SM90_TMA_LOADENS4_14ComposedLayoutINS4_7SwizzleILi3ELi4ELi3EEENS4_18smem_ptr_flag_bitsILi16EEENSU_INS5_IJSB_NSA_ILi64EEEEEENS5_IJS19_SC_EEEEEEEvNS4_8identityENS4_23SM90_TMA_LOAD_MULTICASTES1D_vS1E_EENS_8epilogue10collective6detail29Sm90TmaWarpSpecializedAdapterINS1I_15DefaultEpilogueISJ_SK_SK_NS1H_6thread17LinearCombinationISJ_Li1EffLNS1M_9ScaleType4KindE0ELNS_15FloatRoundStyleE2ESJ_EENS1_15EpilogueDefaultEEEEEvvEEEEvNT_6ParamsE:
        .type           _ZN7cutlass13device_kernelINS_4gemm6kernel13GemmUniversalIN4cute5tupleIJiiiiEEENS1_10collective13CollectiveMmaINS1_34MainloopSm90TmaGmmaWarpSpecializedILi2ENS5_IJNS4_1CILi8EEENSA_ILi1EEESC_EEENS1_35KernelTmaWarpSpecializedCooperativeEEENS5_IJNSA_ILi128EEENSA_ILi256EEESG_EEENS_10bfloat16_tENS5_IJlSC_lEEESJ_SK_NS4_8TiledMMAINS4_8MMA_AtomIJNS4_4SM904GMMA28MMA_64x256x16_F32BF16BF16_SSILNSO_5MajorE0ELSQ_0ELNSO_7ScaleInE1ELSR_1EEEEEENS4_6LayoutINS5_IJNSA_ILi2EEESC_SC_EEENS5_IJSC_NSA_ILi0EEESX_EEEEENS5_IJNS4_10UnderscoreES10_S10_EEEEENS4_13SM90_TMA_LOADENS4_14ComposedLayoutINS4_7SwizzleILi3ELi4ELi3EEENS4_18smem_ptr_flag_bitsILi16EEENSU_INS5_IJSB_NSA_ILi64EEEEEENS5_IJS19_SC_EEEEEEEvNS4_8identityENS4_23SM90_TMA_LOAD_MULTICASTES1D_vS1E_EENS_8epilogue10collective6detail29Sm90TmaWarpSpecializedAdapterINS1I_15DefaultEpilogueISJ_SK_SK_NS1H_6thread17LinearCombinationISJ_Li1EffLNS1M_9ScaleType4KindE0ELNS_15FloatRoundStyleE2ESJ_EENS1_15EpilogueDefaultEEEEEvvEEEEvNT_6ParamsE,@function
        .size           _ZN7cutlass13device_kernelINS_4gemm6kernel13GemmUniversalIN4cute5tupleIJiiiiEEENS1_10collective13CollectiveMmaINS1_34MainloopSm90TmaGmmaWarpSpecializedILi2ENS5_IJNS4_1CILi8EEENSA_ILi1EEESC_EEENS1_35KernelTmaWarpSpecializedCooperativeEEENS5_IJNSA_ILi128EEENSA_ILi256EEESG_EEENS_10bfloat16_tENS5_IJlSC_lEEESJ_SK_NS4_8TiledMMAINS4_8MMA_AtomIJNS4_4SM904GMMA28MMA_64x256x16_F32BF16BF16_SSILNSO_5MajorE0ELSQ_0ELNSO_7ScaleInE1ELSR_1EEEEEENS4_6LayoutINS5_IJNSA_ILi2EEESC_SC_EEENS5_IJSC_NSA_ILi0EEESX_EEEEENS5_IJNS4_10UnderscoreES10_S10_EEEEENS4_13SM90_TMA_LOADENS4_14ComposedLayoutINS4_7SwizzleILi3ELi4ELi3EEENS4_18smem_ptr_flag_bitsILi16EEENSU_INS5_IJSB_NSA_ILi64EEEEEENS5_IJS19_SC_EEEEEEEvNS4_8identityENS4_23SM90_TMA_LOAD_MULTICASTES1D_vS1E_EENS_8epilogue10collective6detail29Sm90TmaWarpSpecializedAdapterINS1I_15DefaultEpilogueISJ_SK_SK_NS1H_6thread17LinearCombinationISJ_Li1EffLNS1M_9ScaleType4KindE0ELNS_15FloatRoundStyleE2ESJ_EENS1_15EpilogueDefaultEEEEEvvEEEEvNT_6ParamsE,(.L_x_321 - _ZN7cutlass13device_kernelINS_4gemm6kernel13GemmUniversalIN4cute5tupleIJiiiiEEENS1_10collective13CollectiveMmaINS1_34MainloopSm90TmaGmmaWarpSpecializedILi2ENS5_IJNS4_1CILi8EEENSA_ILi1EEESC_EEENS1_35KernelTmaWarpSpecializedCooperativeEEENS5_IJNSA_ILi128EEENSA_ILi256EEESG_EEENS_10bfloat16_tENS5_IJlSC_lEEESJ_SK_NS4_8TiledMMAINS4_8MMA_AtomIJNS4_4SM904GMMA28MMA_64x256x16_F32BF16BF16_SSILNSO_5MajorE0ELSQ_0ELNSO_7ScaleInE1ELSR_1EEEEEENS4_6LayoutINS5_IJNSA_ILi2EEESC_SC_EEENS5_IJSC_NSA_ILi0EEESX_EEEEENS5_IJNS4_10UnderscoreES10_S10_EEEEENS4_13SM90_TMA_LOADENS4_14ComposedLayoutINS4_7SwizzleILi3ELi4ELi3EEENS4_18smem_ptr_flag_bitsILi16EEENSU_INS5_IJSB_NSA_ILi64EEEEEENS5_IJS19_SC_EEEEEEEvNS4_8identityENS4_23SM90_TMA_LOAD_MULTICASTES1D_vS1E_EENS_8epilogue10collective6detail29Sm90TmaWarpSpecializedAdapterINS1I_15DefaultEpilogueISJ_SK_SK_NS1H_6thread17LinearCombinationISJ_Li1EffLNS1M_9ScaleType4KindE0ELNS_15FloatRoundStyleE2ESJ_EENS1_15EpilogueDefaultEEEEEvvEEEEvNT_6ParamsE)
        .other          _ZN7cutlass13device_kernelINS_4gemm6kernel13GemmUniversalIN4cute5tupleIJiiiiEEENS1_10collective13CollectiveMmaINS1_34MainloopSm90TmaGmmaWarpSpecializedILi2ENS5_IJNS4_1CILi8EEENSA_ILi1EEESC_EEENS1_35KernelTmaWarpSpecializedCooperativeEEENS5_IJNSA_ILi128EEENSA_ILi256EEESG_EEENS_10bfloat16_tENS5_IJlSC_lEEESJ_SK_NS4_8TiledMMAINS4_8MMA_AtomIJNS4_4SM904GMMA28MMA_64x256x16_F32BF16BF16_SSILNSO_5MajorE0ELSQ_0ELNSO_7ScaleInE1ELSR_1EEEEEENS4_6LayoutINS5_IJNSA_ILi2EEESC_SC_EEENS5_IJSC_NSA_ILi0EEESX_EEEEENS5_IJNS4_10UnderscoreES10_S10_EEEEENS4_13SM90_TMA_LOADENS4_14ComposedLayoutINS4_7SwizzleILi3ELi4ELi3EEENS4_18smem_ptr_flag_bitsILi16EEENSU_INS5_IJSB_NSA_ILi64EEEEEENS5_IJS19_SC_EEEEEEEvNS4_8identityENS4_23SM90_TMA_LOAD_MULTICASTES1D_vS1E_EENS_8epilogue10collective6detail29Sm90TmaWarpSpecializedAdapterINS1I_15DefaultEpilogueISJ_SK_SK_NS1H_6thread17LinearCombinationISJ_Li1EffLNS1M_9ScaleType4KindE0ELNS_15FloatRoundStyleE2ESJ_EENS1_15EpilogueDefaultEEEEEvvEEEEvNT_6ParamsE,@"STO_CUDA_ENTRY STV_DEFAULT"
_ZN7cutlass13device_kernelINS_4gemm6kernel13GemmUniversalIN4cute5tupleIJiiiiEEENS1_10collective13CollectiveMmaINS1_34MainloopSm90TmaGmmaWarpSpecializedILi2ENS5_IJNS4_1CILi8EEENSA_ILi1EEESC_EEENS1_35KernelTmaWarpSpecializedCooperativeEEENS5_IJNSA_ILi128EEENSA_ILi256EEESG_EEENS_10bfloat16_tENS5_IJlSC_lEEESJ_SK_NS4_8TiledMMAINS4_8MMA_AtomIJNS4_4SM904GMMA28MMA_64x256x16_F32BF16BF16_SSILNSO_5MajorE0ELSQ_0ELNSO_7ScaleInE1ELSR_1EEEEEENS4_6LayoutINS5_IJNSA_ILi2EEESC_SC_EEENS5_IJSC_NSA_ILi0EEESX_EEEEENS5_IJNS4_10UnderscoreES10_S10_EEEEENS4_13SM90_TMA_LOADENS4_14ComposedLayoutINS4_7SwizzleILi3ELi4ELi3EEENS4_18smem_ptr_flag_bitsILi16EEENSU_INS5_IJSB_NSA_ILi64EEEEEENS5_IJS19_SC_EEEEEEEvNS4_8identityENS4_23SM90_TMA_LOAD_MULTICASTES1D_vS1E_EENS_8epilogue10collective6detail29Sm90TmaWarpSpecializedAdapterINS1I_15DefaultEpilogueISJ_SK_SK_NS1H_6thread17LinearCombinationISJ_Li1EffLNS1M_9ScaleType4KindE0ELNS_15FloatRoundStyleE2ESJ_EENS1_15EpilogueDefaultEEEEEvvEEEEvNT_6ParamsE:
[----:B------:R-:W0:Y:S01]  /*0000*/  LDC R1, c[0x0][0x28] ;  /* 0x00000a00ff017b82 */ /* 0x000e220000000800 */
[----:B------:R-:W1:Y:S01]  /*0010*/  S2R R18, SR_TID.X ;  /* 0x0000000000127919 */ /* 0x000e620000002100 */
[----:B------:R-:W-:Y:S01]  /*0020*/  ELECT P0, URZ, PT ;  /* 0x00000000003f782f */ /* 0x000fe20003800000 */
[----:B------:R-:W-:Y:S01]  /*0030*/  BSSY B0, `(.L_x_0) ;  /* 0x000000f000007945 */ /* 0x000fe20003800000 */
[--C-:B-1----:R-:W-:Y:S02]  /*0040*/  SHF.R.U32.HI R0, RZ, 0x5, R18.reuse ;  /* 0x00000005ff007819 */ /* 0x102fe40000011612 */
[----:B------:R-:W-:-:S03]  /*0050*/  SHF.R.U32.HI R3, RZ, 0x7, R18 ;  /* 0x00000007ff037819 */ /* 0x000fc60000011612 */
[----:B------:R-:W1:Y:S04]  /*0060*/  SHFL.IDX PT, R2, R0, RZ, 0x1f ;  /* 0x00001fff00027589 */ /* 0x000e6800000e0000 */
[----:B------:R2:W3:Y:S01]  /*0070*/  SHFL.IDX PT, R5, R3, RZ, 0x1f ;  /* 0x00001fff03057589 */ /* 0x0004e200000e0000 */
[----:B-1----:R-:W-:-:S13]  /*0080*/  ISETP.NE.OR P0, PT, R2, RZ, !P0 ;  /* 0x000000ff0200720c */ /* 0x002fda0004705670 */
[----:B0-23--:R-:W-:Y:S05]  /*0090*/  @P0 BRA `(.L_x_1) ;  /* 0x0000000000200947 */ /* 0x00dfea0003800000 */
[----:B------:R-:W-:Y:S02]  /*00a0*/  ULDC.64 UR4, c[0x0][0x198] ;  /* 0x0000660000047ab9 */ /* 0x000fe40000000a00 */
[----:B------:R-:W-:Y:S02]  /*00b0*/  UIADD3 UR6, UP0, UR4, 0xf0, URZ ;  /* 0x000000f004067890 */ /* 0x000fe4000ff1e03f */
[----:B------:R-:W-:Y:S02]  /*00c0*/  UIADD3 UR4, UP1, UR4, 0x1f0, URZ ;  /* 0x000001f004047890 */ /* 0x000fe4000ff3e03f */
[----:B------:R-:W-:Y:S02]  /*00d0*/  UIADD3.X UR7, URZ, UR5, URZ, UP0, !UPT ;  /* 0x000000053f077290 */ /* 0x000fe400087fe43f */
[----:B------:R-:W-:-:S07]  /*00e0*/  UIADD3.X UR5, URZ, UR5, URZ, UP1, !UPT ;  /* 0x000000053f057290 */ /* 0x000fce0008ffe43f */
[----:B------:R0:W-:Y:S02]  /*00f0*/  UTMACCTL.PF [UR6] ;  /* 0x00000000060079b9 */ /* 0x0001e40008040000 */
[----:B------:R0:W-:Y:S02]  /*0100*/  UTMACCTL.PF [UR4] ;  /* 0x00000000040079b9 */ /* 0x0001e40008040000 */
[----:B0-----:R-:W-:Y:S01]  /*0110*/  NOP ;  /* 0x0000000000007918 */ /* 0x001fe20000000000 */
.L_x_1:
[----:B------:R-:W-:Y:S05]  /*0120*/  BSYNC B0 ;  /* 0x0000000000007941 */ /* 0x000fea0003800000 */
.L_x_0:
[----:B------:R-:W0:Y:S01]  /*0130*/  SHFL.IDX PT, R3, R0, RZ, 0x1f ;  /* 0x00001fff00037589 */ /* 0x000e2200000e0000 */
[----:B------:R-:W-:-:S04]  /*0140*/  SHF.R.S32.HI R7, RZ, 0x1f, R18 ;  /* 0x0000001fff077819 */ /* 0x000fc80000011412 */
[----:B------:R-:W-:-:S04]  /*0150*/  LEA.HI R7, R7, R18, RZ, 0x7 ;  /* 0x0000001207077211 */ /* 0x000fc800078f38ff */
[----:B------:R-:W-:Y:S02]  /*0160*/  LOP3.LUT R7, R7, 0xffffff80, RZ, 0xc0, !PT ;  /* 0xffffff8007077812 */ /* 0x000fe400078ec0ff */
[----:B0-----:R-:W-:-:S13]  /*0170*/  ISETP.NE.AND P0, PT, R3, RZ, PT ;  /* 0x000000ff0300720c */ /* 0x001fda0003f05270 */
[----:B------:R-:W-:Y:S05]  /*0180*/  @P0 BRA `(.L_x_2) ;  /* 0x0000000000480947 */ /* 0x000fea0003800000 */
[----:B------:R-:W0:Y:S01]  /*0190*/  S2UR UR8, SR_CgaCtaId ;  /* 0x00000000000879c3 */ /* 0x000e220000008800 */
[----:B------:R-:W-:Y:S01]  /*01a0*/  UMOV UR4, 0x400 ;  /* 0x0000040000047882 */ /* 0x000fe20000000000 */
[----:B------:R-:W-:Y:S01]  /*01b0*/  UMOV UR5, 0x1 ;  /* 0x0000000100057882 */ /* 0x000fe20000000000 */
[----:B------:R-:W-:Y:S01]  /*01c0*/  UMOV UR6, 0x10 ;  /* 0x0000001000067882 */ /* 0x000fe20000000000 */
[----:B------:R-:W-:Y:S01]  /*01d0*/  ELECT P0, URZ, PT ;  /* 0x00000000003f782f */ /* 0x000fe20003800000 */
[----:B------:R-:W-:-:S04]  /*01e0*/  UIADD3 UR6, -UR6, 0x100000, URZ ;  /* 0x0010000006067890 */ /* 0x000fc8000fffe13f */
[----:B------:R-:W-:Y:S02]  /*01f0*/  USHF.L.U32 UR7, UR6, 0xb, URZ ;  /* 0x0000000b06077899 */ /* 0x000fe4000800063f */
[----:B------:R-:W-:Y:S02]  /*0200*/  USHF.L.U32 UR6, UR6, 0x1, URZ ;  /* 0x0000000106067899 */ /* 0x000fe4000800063f */
[----:B0-----:R-:W-:Y:S02]  /*0210*/  ULEA UR8, UR8, UR4, 0x18 ;  /* 0x0000000408087291 */ /* 0x001fe4000f8ec03f */
[----:B------:R-:W-:-:S04]  /*0220*/  UIADD3 UR4, -UR5, 0x100000, URZ ;  /* 0x0010000005047890 */ /* 0x000fc8000fffe13f */
[----:B------:R-:W-:Y:S02]  /*0230*/  USHF.L.U32 UR5, UR4, 0xb, URZ ;  /* 0x0000000b04057899 */ /* 0x000fe4000800063f */
[----:B------:R-:W-:Y:S01]  /*0240*/  USHF.L.U32 UR4, UR4, 0x1, URZ ;  /* 0x0000000104047899 */ /* 0x000fe2000800063f */
[----:B------:R-:W0:Y:S11]  /*0250*/  FENCE.VIEW.ASYNC.S ;  /* 0x00000000000073c6 */ /* 0x000e360000000000 */
[----:B0-----:R0:W1:Y:S01]  /*0260*/  SYNCS.EXCH.64 URZ, [UR8], UR4 ;  /* 0x00000004083f75b2 */ /* 0x0010620008000100 */
[----:B------:R0:W2:Y:S01]  /*0270*/  SYNCS.EXCH.64 URZ, [UR8+0x10], UR6 ;  /* 0x00001006083f75b2 */ /* 0x0000a20008000100 */
[----:B------:R0:W3:Y:S01]  /*0280*/  SYNCS.EXCH.64 URZ, [UR8+0x8], UR4 ;  /* 0x00000804083f75b2 */ /* 0x0000e20008000100 */
[----:B------:R0:W4:Y:S01]  /*0290*/  SYNCS.EXCH.64 URZ, [UR8+0x18], UR6 ;  /* 0x00001806083f75b2 */ /* 0x0001220008000100 */
[----:B------:R-:W-:Y:S01]  /*02a0*/  NOP ;  /* 0x0000000000007918 */ /* 0x000fe20000000000 */
.L_x_2:
[----:B------:R-:W5:Y:S01]  /*02b0*/  SHFL.IDX PT, R0, R0, RZ, 0x1f ;  /* 0x00001fff00007589 */ /* 0x000f6200000e0000 */
[----:B0-----:R-:W0:Y:S01]  /*02c0*/  S2UR UR8, SR_CTAID.X ;  /* 0x00000000000879c3 */ /* 0x001e220000002500 */
[----:B------:R-:W-:Y:S01]  /*02d0*/  IMAD.IADD R6, R18, 0x1, -R7 ;  /* 0x0000000112067824 */ /* 0x000fe200078e0a07 */
[----:B------:R-:W-:Y:S01]  /*02e0*/  SHF.R.S32.HI R10, RZ, 0x1f, R3 ;  /* 0x0000001fff0a7819 */ /* 0x000fe20000011403 */
[----:B------:R-:W1:Y:S01]  /*02f0*/  S2R R4, SR_CTAID.Y ;  /* 0x0000000000047919 */ /* 0x000e620000002600 */
[----:B------:R-:W-:Y:S01]  /*0300*/  ELECT P0, URZ, PT ;  /* 0x00000000003f782f */ /* 0x000fe20003800000 */
[----:B------:R-:W-:Y:S01]  /*0310*/  NOP ;  /* 0x0000000000007918 */ /* 0x000fe20000000000 */
[----:B------:R-:W-:Y:S01]  /*0320*/  SHF.R.S32.HI R7, RZ, 0x1f, R6 ;  /* 0x0000001fff077819 */ /* 0x000fe20000011406 */
[----:B------:R-:W-:Y:S01]  /*0330*/  ULDC UR4, c[0x0][0x150] ;  /* 0x0000540000047ab9 */ /* 0x000fe20000000800 */
[----:B------:R-:W-:Y:S01]  /*0340*/  LEA.HI R10, R10, R3, RZ, 0x2 ;  /* 0x000000030a0a7211 */ /* 0x000fe200078f10ff */
[----:B------:R-:W2:Y:S01]  /*0350*/  LDC R9, c[0x0][0x144] ;  /* 0x00005100ff097b82 */ /* 0x000ea20000000800 */
[----:B------:R-:W-:Y:S01]  /*0360*/  LEA.HI R7, R7, R6, RZ, 0x3 ;  /* 0x0000000607077211 */ /* 0x000fe200078f18ff */
[----:B------:R-:W-:Y:S01]  /*0370*/  NOP ;  /* 0x0000000000007918 */ /* 0x000fe20000000000 */
[----:B------:R-:W-:Y:S01]  /*0380*/  LOP3.LUT R10, R10, 0x3ffffffc, RZ, 0xc0, !PT ;  /* 0x3ffffffc0a0a7812 */ /* 0x000fe200078ec0ff */
[----:B------:R-:W-:Y:S01]  /*0390*/  IMAD.MOV.U32 R22, RZ, RZ, 0x1 ;  /* 0x00000001ff167424 */ /* 0x000fe200078e00ff */
[----:B------:R-:W-:-:S02]  /*03a0*/  SHF.R.S32.HI R8, RZ, 0x3, R7 ;  /* 0x00000003ff087819 */ /* 0x000fc40000011407 */
[----:B------:R-:W-:Y:S01]  /*03b0*/  SHF.R.S32.HI R7, RZ, 0x1f, R7 ;  /* 0x0000001fff077819 */ /* 0x000fe20000011407 */
[----:B------:R-:W-:Y:S01]  /*03c0*/  IMAD.IADD R10, R3, 0x1, -R10 ;  /* 0x00000001030a7824 */ /* 0x000fe200078e0a0a */
[----:B------:R-:W3:Y:S01]  /*03d0*/  LDC R12, c[0x0][0x140] ;  /* 0x00005000ff0c7b82 */ /* 0x000ee20000000800 */
[----:B------:R-:W-:Y:S02]  /*03e0*/  ISETP.NE.AND P3, PT, R5, RZ, PT ;  /* 0x000000ff0500720c */ /* 0x000fe40003f65270 */
[----:B------:R-:W-:Y:S02]  /*03f0*/  LEA.HI R7, R7, R8, RZ, 0x2 ;  /* 0x0000000807077211 */ /* 0x000fe400078f10ff */
[----:B-----5:R-:W-:Y:S02]  /*0400*/  ISETP.NE.OR P0, PT, R0, RZ, !P0 ;  /* 0x000000ff0000720c */ /* 0x020fe40004705670 */
[----:B------:R-:W-:Y:S02]  /*0410*/  LOP3.LUT R7, R7, 0xfffffffc, RZ, 0xc0, !PT ;  /* 0xfffffffc07077812 */ /* 0x000fe400078ec0ff */
[----:B0-----:R-:W-:-:S03]  /*0420*/  I2FP.F32.U32 R0, UR8 ;  /* 0x0000000800007c45 */ /* 0x001fc60008201000 */
[----:B------:R-:W-:Y:S02]  /*0430*/  IMAD.IADD R7, R8, 0x1, -R7 ;  /* 0x0000000108077824 */ /* 0x000fe400078e0a07 */
[----:B------:R-:W-:Y:S01]  /*0440*/  FMUL R0, R0, UR4 ;  /* 0x0000000400007c20 */ /* 0x000fe20008400000 */
[----:B------:R-:W-:Y:S01]  /*0450*/  ULDC UR4, c[0x0][0x154] ;  /* 0x0000550000047ab9 */ /* 0x000fe20000000800 */
[----:B------:R-:W-:Y:S01]  /*0460*/  IMAD R7, R10, 0x4, R7 ;  /* 0x000000040a077824 */ /* 0x000fe200078e0207 */
[----:B-1----:R-:W-:Y:S01]  /*0470*/  I2FP.F32.U32 R8, R4 ;  /* 0x0000000400087245 */ /* 0x002fe20000201000 */
[----:B------:R-:W-:Y:S01]  /*0480*/  VOTEU.ALL UP0, P0 ;  /* 0x00000000003f7886 */ /* 0x000fe20000000000 */
[----:B------:R-:W-:Y:S01]  /*0490*/  VOTEU.ALL UP1, P0 ;  /* 0x00000000003f7886 */ /* 0x000fe20000020000 */
[----:B------:R-:W0:Y:S01]  /*04a0*/  F2I.U32.TRUNC.NTZ R0, R0 ;  /* 0x0000000000007305 */ /* 0x000e22000020f000 */
[C---:B------:R-:W-:Y:S02]  /*04b0*/  IMAD.SHL.U32 R152, R7.reuse, 0x4, RZ ;  /* 0x0000000407987824 */ /* 0x040fe400078e00ff */
[----:B------:R-:W-:Y:S01]  /*04c0*/  FMUL R10, R8, UR4 ;  /* 0x00000004080a7c20 */ /* 0x000fe20008400000 */
[----:B------:R-:W1:Y:S01]  /*04d0*/  @!UP0 S2UR UR7, SR_CgaCtaId ;  /* 0x00000000000789c3 */ /* 0x000e620000008800 */
[----:B------:R-:W-:Y:S01]  /*04e0*/  UMOV UR4, 0x20 ;  /* 0x0000002000047882 */ /* 0x000fe20000000000 */
[----:B------:R-:W-:Y:S01]  /*04f0*/  @!UP0 UMOV UR6, 0x400 ;  /* 0x0000040000068882 */ /* 0x000fe20000000000 */
[----:B------:R-:W-:Y:S01]  /*0500*/  LOP3.LUT R152, R7, 0xc, R152, 0x78, !PT ;  /* 0x0000000c07987812 */ /* 0x000fe200078e7898 */
[----:B------:R-:W-:-:S04]  /*0510*/  @!UP0 UIADD3 UR4, -UR4, 0x100000, URZ ;  /* 0x0010000004048890 */ /* 0x000fc8000fffe13f */
[----:B------:R-:W-:Y:S02]  /*0520*/  @!UP0 USHF.L.U32 UR5, UR4, 0xb, URZ ;  /* 0x0000000b04058899 */ /* 0x000fe4000800063f */
[----:B------:R-:W-:Y:S01]  /*0530*/  @!UP0 USHF.L.U32 UR4, UR4, 0x1, URZ ;  /* 0x0000000104048899 */ /* 0x000fe2000800063f */
[----:B------:R-:W5:Y:S01]  /*0540*/  F2I.U32.TRUNC.NTZ R10, R10 ;  /* 0x0000000a000a7305 */ /* 0x000f62000020f000 */
[----:B---3--:R-:W-:Y:S02]  /*0550*/  ISETP.EQ.U32.AND P2, PT, R12, 0x1, PT ;  /* 0x000000010c00780c */ /* 0x008fe40003f42070 */
[----:B------:R-:W-:Y:S01]  /*0560*/  SHF.R.S32.HI R3, RZ, 0x1f, R152 ;  /* 0x0000001fff037819 */ /* 0x000fe20000011498 */
[----:B------:R-:W3:Y:S01]  /*0570*/  LDC R7, c[0x0][0x148] ;  /* 0x00005200ff077b82 */ /* 0x000ee20000000800 */
[----:B0-----:R-:W-:Y:S02]  /*0580*/  IMAD.MOV R14, RZ, RZ, -R0 ;  /* 0x000000ffff0e7224 */ /* 0x001fe400078e0a00 */
[----:B------:R-:W-:-:S02]  /*0590*/  LEA.HI R8, R3, R152, RZ, 0x3 ;  /* 0x0000009803087211 */ /* 0x000fc400078f18ff */
[----:B--2---:R-:W-:Y:S02]  /*05a0*/  IMAD R3, R9, R14, UR8 ;  /* 0x0000000809037e24 */ /* 0x004fe4000f8e020e */
[----:B------:R-:W-:Y:S02]  /*05b0*/  LOP3.LUT R11, R8, 0xfffffff8, RZ, 0xc0, !PT ;  /* 0xfffffff8080b7812 */ /* 0x000fe400078ec0ff */
[----:B------:R-:W-:Y:S01]  /*05c0*/  SHF.R.S32.HI R9, RZ, 0x1f, R2 ;  /* 0x0000001fff097819 */ /* 0x000fe20000011402 */
[----:B-----5:R-:W-:Y:S02]  /*05d0*/  IMAD.MOV R24, RZ, RZ, -R10 ;  /* 0x000000ffff187224 */ /* 0x020fe400078e0a0a */
[----:B------:R-:W-:Y:S01]  /*05e0*/  IMAD.IADD R0, R152, 0x1, -R11 ;  /* 0x0000000198007824 */ /* 0x000fe200078e0a0b */
[----:B------:R-:W-:Y:S01]  /*05f0*/  LEA.HI R9, R9, R2, RZ, 0x2 ;  /* 0x0000000209097211 */ /* 0x000fe200078f10ff */
[----:B-1----:R-:W-:Y:S01]  /*0600*/  @!UP0 ULEA UR6, UR7, UR6, 0x18 ;  /* 0x0000000607068291 */ /* 0x002fe2000f8ec03f */
[----:B------:R-:W-:-:S02]  /*0610*/  VOTEU.ALL UP0, P0 ;  /* 0x00000000003f7886 */ /* 0x000fc40000000000 */
[----:B------:R-:W-:Y:S02]  /*0620*/  LOP3.LUT R9, R9, 0xfffffffc, RZ, 0xc0, !PT ;  /* 0xfffffffc09097812 */ /* 0x000fe400078ec0ff */
[----:B------:R-:W-:Y:S02]  /*0630*/  ISETP.NE.AND P4, PT, R0, R3, PT ;  /* 0x000000030000720c */ /* 0x000fe40003f85270 */
[----:B------:R-:W-:Y:S01]  /*0640*/  LOP3.LUT P0, RZ, R6, 0x7, RZ, 0xc0, !PT ;  /* 0x0000000706ff7812 */ /* 0x000fe2000780c0ff */
[----:B------:R-:W-:Y:S02]  /*0650*/  IMAD.IADD R0, R2, 0x1, -R9 ;  /* 0x0000000102007824 */ /* 0x000fe400078e0a09 */
[----:B---3--:R-:W-:Y:S01]  /*0660*/  IMAD R9, R7, R24, R4 ;  /* 0x0000001807097224 */ /* 0x008fe200078e0204 */
[----:B------:R-:W-:Y:S01]  /*0670*/  ISETP.LT.U32.AND P0, PT, R152, 0x8, !P0 ;  /* 0x000000089800780c */ /* 0x000fe20004701070 */
[----:B------:R-:W-:Y:S01]  /*0680*/  VIADD R6, R5, 0xffffffff ;  /* 0xffffffff05067836 */ /* 0x000fe20000000000 */
[C---:B------:R-:W-:Y:S01]  /*0690*/  ISETP.NE.AND P1, PT, R0.reuse, 0x3, PT ;  /* 0x000000030000780c */ /* 0x040fe20003f25270 */
[----:B------:R-:W0:Y:S02]  /*06a0*/  FENCE.VIEW.ASYNC.S ;  /* 0x00000000000073c6 */ /* 0x000e240000000000 */
[----:B0-----:R0:W1:Y:S01]  /*06b0*/  @!UP0 SYNCS.EXCH.64 URZ, [UR6+0x30], UR4 ;  /* 0x00003004063f85b2 */ /* 0x0010620008000100 */
[----:B------:R-:W-:-:S02]  /*06c0*/  ISETP.EQ.OR P1, PT, R0, RZ, !P1 ;  /* 0x000000ff0000720c */ /* 0x000fc40004f22670 */
[----:B------:R-:W-:Y:S02]  /*06d0*/  @P4 SHF.R.S32.HI R8, RZ, 0x3, R8 ;  /* 0x00000003ff084819 */ /* 0x000fe40000011408 */
[----:B------:R-:W-:Y:S02]  /*06e0*/  ISETP.EQ.AND P1, PT, R5, RZ, P1 ;  /* 0x000000ff0500720c */ /* 0x000fe40000f22270 */
[----:B------:R-:W-:Y:S02]  /*06f0*/  @P4 ISETP.NE.AND P5, PT, R8, R9, PT ;  /* 0x000000090800420c */ /* 0x000fe40003fa5270 */
[----:B------:R-:W-:Y:S02]  /*0700*/  ISETP.GE.U32.AND P6, PT, R6, 0x2, PT ;  /* 0x000000020600780c */ /* 0x000fe40003fc6070 */
[----:B------:R-:W-:Y:S02]  /*0710*/  SEL R9, RZ, 0x1, !P0 ;  /* 0x00000001ff097807 */ /* 0x000fe40004000000 */
[----:B------:R-:W-:Y:S01]  /*0720*/  @P4 SEL R22, RZ, 0x1, P5 ;  /* 0x00000001ff164807 */ /* 0x000fe20002800000 */
[----:B------:R0:W2:Y:S01]  /*0730*/  @!UP1 SYNCS.EXCH.64 URZ, [UR6+0x38], UR4 ;  /* 0x00003804063f95b2 */ /* 0x0000a20008000100 */
[----:B------:R-:W-:Y:S01]  /*0740*/  SEL R19, RZ, 0x1, !P1 ;  /* 0x00000001ff137807 */ /* 0x000fe20004800000 */
[----:B------:R-:W-:Y:S01]  /*0750*/  NOP ;  /* 0x0000000000007918 */ /* 0x000fe20000000000 */
[----:B------:R-:W-:-:S02]  /*0760*/  LOP3.LUT R22, R22, R9, RZ, 0xc0, !PT ;  /* 0x0000000916167212 */ /* 0x000fc400078ec0ff */
[----:B------:R-:W-:Y:S01]  /*0770*/  SEL R19, R19, 0x2, P6 ;  /* 0x0000000213137807 */ /* 0x000fe20003000000 */
[----:B------:R-:W-:Y:S06]  /*0780*/  @!P2 BRA `(.L_x_3) ;  /* 0x000000000008a947 */ /* 0x000fec0003800000 */
[----:B-12-4-:R-:W-:Y:S01]  /*0790*/  UCGABAR_ARV ;  /* 0x00000000000079c7 */ /* 0x016fe20008000000 */
[----:B------:R-:W-:Y:S05]  /*07a0*/  BRA `(.L_x_4) ;  /* 0x0000000000047947 */ /* 0x000fea0003800000 */
.L_x_3:
[----:B-12-4-:R-:W-:Y:S01]  /*07b0*/  NOP ;  /* 0x0000000000007918 */ /* 0x016fe20000000000 */
.L_x_4:
[----:B------:R-:W1:Y:S01]  /*07c0*/  LDC R2, c[0x0][0x65c] ;  /* 0x00019700ff027b82 */ /* 0x000e620000000800 */
[----:B------:R-:W-:Y:S02]  /*07d0*/  IMAD.U32 R8, RZ, RZ, UR8 ;  /* 0x00000008ff087e24 */ /* 0x000fe4000f8e00ff */
[----:B------:R-:W-:Y:S01]  /*07e0*/  IMAD.MOV.U32 R9, RZ, RZ, RZ ;  /* 0x000000ffff097224 */ /* 0x000fe200078e00ff */
[----:B-1----:R-:W-:-:S04]  /*07f0*/  ISETP.NE.AND P1, PT, R2, 0x1, PT ;  /* 0x000000010200780c */ /* 0x002fc80003f25270 */
[----:B------:R-:W-:-:S09]  /*0800*/  P2R R5, PR, RZ, 0x2 ;  /* 0x00000002ff057803 */ /* 0x000fd20000000000 */
[----:B------:R-:W1:Y:S01]  /*0810*/  @P1 LDC R17, c[0x0][0x10] ;  /* 0x00000400ff111b82 */ /* 0x000e620000000800 */
[----:B------:R-:W-:Y:S02]  /*0820*/  @P1 IMAD.MOV.U32 R5, RZ, RZ, RZ ;  /* 0x000000ffff051224 */ /* 0x000fe400078e00ff */
[----:B------:R-:W-:-:S05]  /*0830*/  @P1 IMAD.MOV.U32 R13, RZ, RZ, RZ ;  /* 0x000000ffff0d1224 */ /* 0x000fca00078e00ff */
[----:B------:R-:W2:Y:S01]  /*0840*/  @!P1 LDC R11, c[0x0][0xc] ;  /* 0x00000300ff0b9b82 */ /* 0x000ea20000000800 */
[----:B-1----:R-:W-:-:S04]  /*0850*/  @P1 IMAD.WIDE.U32 R16, R17, UR8, R4 ;  /* 0x0000000811101c25 */ /* 0x002fc8000f8e0004 */
[----:B------:R-:W-:Y:S02]  /*0860*/  @P1 IMAD.IADD R17, R17, 0x1, R13 ;  /* 0x0000000111111824 */ /* 0x000fe400078e020d */
[----:B--2---:R-:W-:-:S04]  /*0870*/  @!P1 IMAD.WIDE.U32 R8, R4, R11, R8 ;  /* 0x0000000b04089225 */ /* 0x004fc800078e0008 */
[----:B------:R-:W-:Y:S02]  /*0880*/  @!P1 IMAD.MOV.U32 R16, RZ, RZ, R8 ;  /* 0x000000ffff109224 */ /* 0x000fe400078e0008 */
[----:B------:R-:W-:Y:S01]  /*0890*/  @!P1 IMAD.MOV.U32 R17, RZ, RZ, R9 ;  /* 0x000000ffff119224 */ /* 0x000fe200078e0009 */
[----:B------:R-:W-:Y:S06]  /*08a0*/  @!P2 BRA `(.L_x_5) ;  /* 0x00000000000ca947 */ /* 0x000fec0003800000 */
[----:B------:R-:W-:Y:S01]  /*08b0*/  UCGABAR_WAIT ;  /* 0x0000000000007dc7 */ /* 0x000fe20008000000 */
[----:B------:R-:W-:Y:S01]  /*08c0*/  CCTL.IVALL ;  /* 0x00000000ff00798f */ /* 0x000fe20002000000 */
[----:B------:R-:W-:Y:S05]  /*08d0*/  BRA `(.L_x_6) ;  /* 0x0000000000047947 */ /* 0x000fea0003800000 */
.L_x_5:
[----:B------:R-:W-:Y:S06]  /*08e0*/  BAR.SYNC.DEFER_BLOCKING 0x0 ;  /* 0x0000000000007b1d */ /* 0x000fec0000010000 */
.L_x_6:
[----:B------:R-:W-:Y:S05]  /*08f0*/  @!P3 BRA `(.L_x_7) ;  /* 0x0000009c0064b947 */ /* 0x000fea0003800000 */
[----:B------:R-:W-:-:S13]  /*0900*/  ISETP.GT.U32.AND P0, PT, R6, 0x1, PT ;  /* 0x000000010600780c */ /* 0x000fda0003f04070 */
[----:B0-----:R-:W-:Y:S05]  /*0910*/  @P0 EXIT ;  /* 0x000000000000094d */ /* 0x001fea0003800000 */
[----:B------:R-:W-:Y:S01]  /*0920*/  ULDC.64 UR4, c[0x0][0x650] ;  /* 0x0001940000047ab9 */ /* 0x000fe20000000a00 */
[----:B------:R-:W-:Y:S01]  /*0930*/  PRMT R0, RZ, 0x7610, R0 ;  /* 0x00007610ff007816 */ /* 0x000fe20000000000 */
[----:B------:R-:W-:Y:S01]  /*0940*/  IMAD.MOV.U32 R154, RZ, RZ, -0x1 ;  /* 0xffffffffff9a7424 */ /* 0x000fe200078e00ff */
[----:B------:R-:W-:Y:S01]  /*0950*/  ISETP.GE.U32.AND P0, PT, R16, UR4, PT ;  /* 0x0000000410007c0c */ /* 0x000fe2000bf06070 */
[----:B------:R-:W-:Y:S02]  /*0960*/  IMAD.MOV.U32 R153, RZ, RZ, -0x1 ;  /* 0xffffffffff997424 */ /* 0x000fe400078e00ff */
[----:B------:R-:W-:Y:S01]  /*0970*/  IMAD.MOV.U32 R23, RZ, RZ, -0x1 ;  /* 0xffffffffff177424 */ /* 0x000fe200078e00ff */
[----:B------:R-:W-:-:S13]  /*0980*/  ISETP.GE.U32.AND.EX P0, PT, R17, UR5, PT, P0 ;  /* 0x0000000511007c0c */ /* 0x000fda000bf06100 */
[----:B------:R-:W-:Y:S05]  /*0990*/  @P0 BRA `(.L_x_8) ;  /* 0x00000004002c0947 */ /* 0x000fea0003800000 */
[----:B------:R-:W0:Y:S01]  /*09a0*/  LDC.64 R20, c[0x0][0x628] ;  /* 0x00018a00ff147b82 */ /* 0x000e220000000a00 */
[----:B------:R-:W-:Y:S02]  /*09b0*/  IMAD.MOV.U32 R8, RZ, RZ, R16 ;  /* 0x000000ffff087224 */ /* 0x000fe400078e0010 */
[----:B------:R-:W-:-:S05]  /*09c0*/  IMAD.MOV.U32 R9, RZ, RZ, R17 ;  /* 0x000000ffff097224 */ /* 0x000fca00078e0011 */
[----:B------:R-:W1:Y:S08]  /*09d0*/  LDC R0, c[0x0][0x630] ;  /* 0x00018c00ff007b82 */ /* 0x000e700000000800 */
[----:B------:R-:W2:Y:S01]  /*09e0*/  LDC.64 R26, c[0x0][0x620] ;  /* 0x00018800ff1a7b82 */ /* 0x000ea20000000a00 */
[----:B0-----:R-:W-:-:S04]  /*09f0*/  ISETP.NE.U32.AND P0, PT, R20, RZ, PT ;  /* 0x000000ff1400720c */ /* 0x001fc80003f05070 */
[----:B------:R-:W-:-:S13]  /*0a00*/  ISETP.NE.AND.EX P0, PT, R21, RZ, PT, P0 ;  /* 0x000000ff1500720c */ /* 0x000fda0003f05300 */
[----:B-12---:R-:W-:Y:S05]  /*0a10*/  @!P0 BRA `(.L_x_9) ;  /* 0x0000000000288947 */ /* 0x006fea0003800000 */
[----:B------:R-:W0:Y:S02]  /*0a20*/  LDC R13, c[0x0][0x634] ;  /* 0x00018d00ff0d7b82 */ /* 0x000e240000000800 */
[----:B0-----:R-:W-:-:S05]  /*0a30*/  IADD3 R13, P0, R16, R13, RZ ;  /* 0x0000000d100d7210 */ /* 0x001fca0007f1e0ff */
[----:B------:R-:W-:-:S04]  /*0a40*/  IMAD.X R15, RZ, RZ, R17, P0 ;  /* 0x000000ffff0f7224 */ /* 0x000fc800000e0611 */
[----:B------:R-:W-:-:S04]  /*0a50*/  IMAD.WIDE.U32 R8, R15, R20, RZ ;  /* 0x000000140f087225 */ /* 0x000fc800078e00ff */
[----:B------:R-:W-:-:S04]  /*0a60*/  IMAD.WIDE.U32 R10, P0, R13, R21, R8 ;  /* 0x000000150d0a7225 */ /* 0x000fc80007800008 */
[----:B------:R-:W-:-:S04]  /*0a70*/  IMAD.WIDE.U32 R8, R13, R20, RZ ;  /* 0x000000140d087225 */ /* 0x000fc800078e00ff */
[----:B------:R-:W-:Y:S01]  /*0a80*/  IMAD.X R13, RZ, RZ, RZ, P0 ;  /* 0x000000ffff0d7224 */ /* 0x000fe200000e06ff */
[----:B------:R-:W-:Y:S01]  /*0a90*/  IADD3 RZ, P0, R9, R10, RZ ;  /* 0x0000000a09ff7210 */ /* 0x000fe20007f1e0ff */
[----:B------:R-:W-:-:S04]  /*0aa0*/  IMAD.MOV.U32 R12, RZ, RZ, R11 ;  /* 0x000000ffff0c7224 */ /* 0x000fc800078e000b */
[----:B------:R-:W-:-:S08]  /*0ab0*/  IMAD.WIDE.U32.X R8, R15, R21, R12, P0 ;  /* 0x000000150f087225 */ /* 0x000fd000000e040c */
.L_x_9:
[----:B------:R-:W0:Y:S01]  /*0ac0*/  LDC.64 R20, c[0x0][0x640] ;  /* 0x00019000ff147b82 */ /* 0x000e220000000a00 */
[--C-:B------:R-:W-:Y:S01]  /*0ad0*/  SHF.R.U64 R28, R8, R0, R9.reuse ;  /* 0x00000000081c7219 */ /* 0x100fe20000001209 */
[----:B------:R-:W-:Y:S01]  /*0ae0*/  IMAD R30, R7, R24, R4 ;  /* 0x00000018071e7224 */ /* 0x000fe200078e0204 */
[----:B------:R-:W-:Y:S01]  /*0af0*/  SHF.R.U32.HI R0, RZ, R0, R9 ;  /* 0x00000000ff007219 */ /* 0x000fe20000011609 */
[----:B------:R-:W-:Y:S01]  /*0b00*/  IMAD.MOV.U32 R23, RZ, RZ, 0x1 ;  /* 0x00000001ff177424 */ /* 0x000fe200078e00ff */
[----:B------:R-:W-:-:S03]  /*0b10*/  IADD3 R5, P0, RZ, -R28, RZ ;  /* 0x8000001cff057210 */ /* 0x000fc60007f1e0ff */
[----:B------:R-:W1:Y:S02]  /*0b20*/  LDC R6, c[0x0][0x618] ;  /* 0x00018600ff067b82 */ /* 0x000e640000000800 */
[----:B------:R-:W-:-:S04]  /*0b30*/  IMAD.X R9, RZ, RZ, ~R0, P0 ;  /* 0x000000ffff097224 */ /* 0x000fc800000e0e00 */
[-C--:B------:R-:W-:Y:S02]  /*0b40*/  IMAD R0, R9, R26.reuse, RZ ;  /* 0x0000001a09007224 */ /* 0x080fe400078e02ff */
[----:B------:R-:W2:Y:S01]  /*0b50*/  LDC R11, c[0x0][0x608] ;  /* 0x00018200ff0b7b82 */ /* 0x000ea20000000800 */
[----:B------:R-:W-:-:S04]  /*0b60*/  IMAD.WIDE.U32 R8, R5, R26, R16 ;  /* 0x0000001a05087225 */ /* 0x000fc800078e0010 */
[----:B------:R-:W-:-:S03]  /*0b70*/  IMAD R5, R5, R27, R0 ;  /* 0x0000001b05057224 */ /* 0x000fc600078e0200 */
[----:B------:R-:W3:Y:S01]  /*0b80*/  LDC R12, c[0x0][0x658] ;  /* 0x00019600ff0c7b82 */ /* 0x000ee20000000800 */
[----:B0-----:R-:W-:Y:S01]  /*0b90*/  ISETP.NE.U32.AND P0, PT, R20, RZ, PT ;  /* 0x000000ff1400720c */ /* 0x001fe20003f05070 */
[----:B------:R-:W-:Y:S02]  /*0ba0*/  IMAD.IADD R5, R9, 0x1, R5 ;  /* 0x0000000109057824 */ /* 0x000fe400078e0205 */
[----:B------:R-:W-:Y:S01]  /*0bb0*/  IMAD.MOV.U32 R9, RZ, RZ, -0x1 ;  /* 0xffffffffff097424 */ /* 0x000fe200078e00ff */
[----:B------:R-:W-:-:S03]  /*0bc0*/  ISETP.NE.AND.EX P0, PT, R21, RZ, PT, P0 ;  /* 0x000000ff1500720c */ /* 0x000fc60003f05300 */
[----:B------:R-:W0:Y:S01]  /*0bd0*/  LDC R15, c[0x0][0x600] ;  /* 0x00018000ff0f7b82 */ /* 0x000e220000000800 */
[-CC-:B-1----:R-:W-:Y:S02]  /*0be0*/  SHF.R.U64 R13, R8, R6.reuse, R5.reuse ;  /* 0x00000006080d7219 */ /* 0x182fe40000001205 */
[----:B------:R-:W-:-:S05]  /*0bf0*/  SHF.R.U32.HI R0, RZ, R6, R5 ;  /* 0x00000006ff007219 */ /* 0x000fca0000011605 */
[----:B------:R-:W1:Y:S01]  /*0c00*/  LDC R14, c[0x0][0x648] ;  /* 0x00019200ff0e7b82 */ /* 0x000e620000000800 */
[-CC-:B--2---:R-:W-:Y:S02]  /*0c10*/  SHF.R.U64 R27, R13, R11.reuse, R0.reuse ;  /* 0x0000000b0d1b7219 */ /* 0x184fe40000001200 */
[----:B------:R-:W-:-:S05]  /*0c20*/  SHF.R.U32.HI R5, RZ, R11, R0 ;  /* 0x0000000bff057219 */ /* 0x000fca0000011600 */
[----:B------:R-:W2:Y:S01]  /*0c30*/  LDC R26, c[0x0][0x638] ;  /* 0x00018e00ff1a7b82 */ /* 0x000ea20000000800 */
[-CC-:B---3--:R-:W-:Y:S02]  /*0c40*/  SHF.R.U64 R24, R27, R12.reuse, R5.reuse ;  /* 0x0000000c1b187219 */ /* 0x188fe40000001205 */
[-C--:B------:R-:W-:Y:S02]  /*0c50*/  SHF.L.U32 R0, R9, R12.reuse, RZ ;  /* 0x0000000c09007219 */ /* 0x080fe400000006ff */
[----:B------:R-:W-:Y:S01]  /*0c60*/  SHF.R.U32.HI R5, RZ, R12, R5 ;  /* 0x0000000cff057219 */ /* 0x000fe20000011605 */
[----:B------:R-:W-:Y:S01]  /*0c70*/  IMAD.MOV.U32 R4, RZ, RZ, R24 ;  /* 0x000000ffff047224 */ /* 0x000fe200078e0018 */
[----:B------:R-:W-:Y:S01]  /*0c80*/  LOP3.LUT R10, RZ, R0, RZ, 0x33, !PT ;  /* 0x00000000ff0a7212 */ /* 0x000fe200078e33ff */
[----:B------:R-:W3:Y:S01]  /*0c90*/  LDC R25, c[0x0][0x610] ;  /* 0x00018400ff197b82 */ /* 0x000ee20000000800 */
[----:B------:R-:W-:Y:S05]  /*0ca0*/  @!P0 BRA `(.L_x_10) ;  /* 0x0000000000288947 */ /* 0x000fea0003800000 */
[----:B------:R-:W4:Y:S02]  /*0cb0*/  LDC R9, c[0x0][0x64c] ;  /* 0x00019300ff097b82 */ /* 0x000f240000000800 */
[----:B----4-:R-:W-:-:S05]  /*0cc0*/  IADD3 R9, P0, R24, R9, RZ ;  /* 0x0000000918097210 */ /* 0x010fca0007f1e0ff */
        /* <DEDUP_REMOVED lines=8> */
.L_x_10:
[----:B-1----:R-:W-:Y:S01]  /*0d50*/  SHF.R.U64 R4, R4, R14, R5 ;  /* 0x0000000e04047219 */ /* 0x002fe20000001205 */
[----:B0-----:R-:W-:Y:S01]  /*0d60*/  VIADD R6, R15, 0xffffffff ;  /* 0xffffffff0f067836 */ /* 0x001fe20000000000 */
[----:B------:R-:W-:Y:S01]  /*0d70*/  SHF.L.U32 R0, R23, R12, RZ ;  /* 0x0000000c17007219 */ /* 0x000fe200000006ff */
[----:B------:R-:W-:Y:S01]  /*0d80*/  IMAD.MOV.U32 R23, RZ, RZ, R28 ;  /* 0x000000ffff177224 */ /* 0x000fe200078e001c */
[----:B------:R-:W-:Y:S01]  /*0d90*/  LOP3.LUT R5, R27, R10, RZ, 0xc0, !PT ;  /* 0x0000000a1b057212 */ /* 0x000fe200078ec0ff */
[----:B------:R-:W-:Y:S01]  /*0da0*/  IMAD.MOV R7, RZ, RZ, -R4 ;  /* 0x000000ffff077224 */ /* 0x000fe200078e0a04 */
[----:B------:R-:W-:Y:S02]  /*0db0*/  SEL R3, R3, R30, !P1 ;  /* 0x0000001e03037207 */ /* 0x000fe40004800000 */
[----:B------:R-:W-:Y:S01]  /*0dc0*/  LOP3.LUT R6, R13, R6, RZ, 0xc0, !PT ;  /* 0x000000060d067212 */ /* 0x000fe200078ec0ff */
[----:B------:R-:W-:Y:S02]  /*0dd0*/  IMAD R4, R0, R4, R5 ;  /* 0x0000000400047224 */ /* 0x000fe400078e0205 */
[----:B--2---:R-:W-:-:S02]  /*0de0*/  IMAD R0, R7, R26, R24 ;  /* 0x0000001a07007224 */ /* 0x004fc400078e0218 */
[----:B---3--:R-:W-:Y:S02]  /*0df0*/  IMAD R3, R4, R25, R3 ;  /* 0x0000001904037224 */ /* 0x008fe400078e0203 */
[----:B------:R-:W-:Y:S02]  /*0e00*/  IMAD R154, R0, R15, R6 ;  /* 0x0000000f009a7224 */ /* 0x000fe400078e0206 */
[----:B------:R-:W-:-:S03]  /*0e10*/  IMAD.MOV.U32 R4, RZ, RZ, 0x1 ;  /* 0x00000001ff047424 */ /* 0x000fc600078e00ff */
[----:B------:R-:W-:Y:S02]  /*0e20*/  SEL R153, R154, R3, !P1 ;  /* 0x000000039a997207 */ /* 0x000fe40004800000 */
[----:B------:R-:W-:Y:S02]  /*0e30*/  PRMT R0, R4, 0x7610, R0 ;  /* 0x0000761004007816 */ /* 0x000fe40000000000 */
[----:B------:R-:W-:-:S07]  /*0e40*/  SEL R154, R3, R154, !P1 ;  /* 0x0000009a039a7207 */ /* 0x000fce0004800000 */
.L_x_8:
[----:B------:R-:W-:-:S08]  /*0e50*/  NOP ;  /* 0x0000000000007918 */ /* 0x000fd00000000000 */
[----:B------:R-:W0:Y:S02]  /*0e60*/  USETMAXREG.TRY_ALLOC.CTAPOOL UP0, 0xe8 ;  /* 0x000000e8000079c8 */ /* 0x000e240008000600 */
[----:B0-----:R-:W-:-:S13]  /*0e70*/  PLOP3.LUT P0, PT, PT, PT, UP0, 0x80, 0x0 ;  /* 0x000000000000781c */ /* 0x001fda0003f0f008 */
[----:B------:R-:W-:Y:S05]  /*0e80*/  @!P0 BRA `(.L_x_8) ;  /* 0xfffffffc00f08947 */ /* 0x000fea000383ffff */
[----:B------:R-:W-:Y:S01]  /*0e90*/  ULDC.64 UR4, c[0x0][0x598] ;  /* 0x0001660000047ab9 */ /* 0x000fe20000000a00 */
[----:B------:R-:W-:Y:S01]  /*0ea0*/  ULDC.64 UR36, c[0x0][0x208] ;  /* 0x0000820000247ab9 */ /* 0x000fe20000000a00 */
[----:B------:R-:W-:-:S04]  /*0eb0*/  ISETP.NE.U32.AND P0, PT, RZ, UR4, PT ;  /* 0x00000004ff007c0c */ /* 0x000fc8000bf05070 */
[----:B------:R-:W-:-:S13]  /*0ec0*/  ISETP.NE.AND.EX P0, PT, RZ, UR5, PT, P0 ;  /* 0x00000005ff007c0c */ /* 0x000fda000bf05300 */
[----:B------:R-:W-:Y:S05]  /*0ed0*/  @!P0 BRA `(.L_x_11) ;  /* 0x00000000001c8947 */ /* 0x000fea0003800000 */
[----:B------:R-:W0:Y:S02]  /*0ee0*/  LDC.64 R4, c[0x0][0x598] ;  /* 0x00016600ff047b82 */ /* 0x000e240000000a00 */
[----:B0-----:R-:W2:Y:S02]  /*0ef0*/  LDG.E.64 R4, desc[UR36][R4.64] ;  /* 0x0000002404047981 */ /* 0x001ea4000c1e1b00 */
[----:B--2---:R-:W-:-:S04]  /*0f00*/  ISETP.NE.U32.AND P0, PT, R4, RZ, PT ;  /* 0x000000ff0400720c */ /* 0x004fc80003f05070 */
[----:B------:R-:W-:-:S13]  /*0f10*/  ISETP.NE.AND.EX P0, PT, R5, RZ, PT, P0 ;  /* 0x000000ff0500720c */ /* 0x000fda0003f05300 */
[----:B------:R-:W-:Y:S05]  /*0f20*/  @!P0 BRA `(.L_x_11) ;  /* 0x0000000000088947 */ /* 0x000fea0003800000 */
[----:B------:R0:W5:Y:S01]  /*0f30*/  LD.E R155, desc[UR36][R4.64] ;  /* 0x00000024049b7980 */ /* 0x000162000c101900 */
[----:B------:R-:W-:Y:S05]  /*0f40*/  BRA `(.L_x_12) ;  /* 0x0000000000247947 */ /* 0x000fea0003800000 */
.L_x_11:
[----:B------:R-:W-:Y:S02]  /*0f50*/  ULDC.64 UR4, c[0x0][0x588] ;  /* 0x0001620000047ab9 */ /* 0x000fe40000000a00 */
[----:B------:R-:W-:-:S04]  /*0f60*/  ISETP.NE.U32.AND P0, PT, RZ, UR4, PT ;  /* 0x00000004ff007c0c */ /* 0x000fc8000bf05070 */
[----:B------:R-:W-:-:S13]  /*0f70*/  ISETP.NE.AND.EX P0, PT, RZ, UR5, PT, P0 ;  /* 0x00000005ff007c0c */ /* 0x000fda000bf05300 */
[----:B------:R-:W-:Y:S05]  /*0f80*/  @!P0 BRA `(.L_x_13) ;  /* 0x00000000000c8947 */ /* 0x000fea0003800000 */
[----:B------:R-:W0:Y:S02]  /*0f90*/  LDC.64 R4, c[0x0][0x588] ;  /* 0x00016200ff047b82 */ /* 0x000e240000000a00 */
[----:B0-----:R1:W5:Y:S01]  /*0fa0*/  LDG.E R155, desc[UR36][R4.64] ;  /* 0x00000024049b7981 */ /* 0x001362000c1e1900 */
[----:B------:R-:W-:Y:S05]  /*0fb0*/  BRA `(.L_x_12) ;  /* 0x0000000000087947 */ /* 0x000fea0003800000 */
.L_x_13:
[----:B------:R-:W-:Y:S02]  /*0fc0*/  ULDC UR4, c[0x0][0x580] ;  /* 0x0001600000047ab9 */ /* 0x000fe40000000800 */
[----:B------:R-:W-:-:S07]  /*0fd0*/  IMAD.U32 R155, RZ, RZ, UR4 ;  /* 0x00000004ff9b7e24 */ /* 0x000fce000f8e00ff */
.L_x_12:
[----:B------:R-:W-:Y:S02]  /*0fe0*/  ULDC.64 UR4, c[0x0][0x5a0] ;  /* 0x0001680000047ab9 */ /* 0x000fe40000000a00 */
[----:B------:R-:W-:-:S04]  /*0ff0*/  ISETP.NE.U32.AND P0, PT, RZ, UR4, PT ;  /* 0x00000004ff007c0c */ /* 0x000fc8000bf05070 */
[----:B------:R-:W-:-:S13]  /*1000*/  ISETP.NE.AND.EX P0, PT, RZ, UR5, PT, P0 ;  /* 0x00000005ff007c0c */ /* 0x000fda000bf05300 */
[----:B------:R-:W-:Y:S05]  /*1010*/  @!P0 BRA `(.L_x_14) ;  /* 0x00000000001c8947 */ /* 0x000fea0003800000 */
[----:B01----:R-:W0:Y:S02]  /*1020*/  LDC.64 R4, c[0x0][0x5a0] ;  /* 0x00016800ff047b82 */ /* 0x003e240000000a00 */
[----:B0-----:R-:W2:Y:S02]  /*1030*/  LDG.E.64 R4, desc[UR36][R4.64] ;  /* 0x0000002404047981 */ /* 0x001ea4000c1e1b00 */
[----:B--2---:R-:W-:-:S04]  /*1040*/  ISETP.NE.U32.AND P0, PT, R4, RZ, PT ;  /* 0x000000ff0400720c */ /* 0x004fc80003f05070 */
[----:B------:R-:W-:-:S13]  /*1050*/  ISETP.NE.AND.EX P0, PT, R5, RZ, PT, P0 ;  /* 0x000000ff0500720c */ /* 0x000fda0003f05300 */
[----:B------:R-:W-:Y:S05]  /*1060*/  @!P0 BRA `(.L_x_14) ;  /* 0x0000000000088947 */ /* 0x000fea0003800000 */
[----:B------:R0:W5:Y:S01]  /*1070*/  LD.E R156, desc[UR36][R4.64] ;  /* 0x00000024049c7980 */ /* 0x000162000c101900 */
[----:B------:R-:W-:Y:S05]  /*1080*/  BRA `(.L_x_15) ;  /* 0x0000000000247947 */ /* 0x000fea0003800000 */
.L_x_14:
[----:B------:R-:W-:Y:S02]  /*1090*/  ULDC.64 UR4, c[0x0][0x590] ;  /* 0x0001640000047ab9 */ /* 0x000fe40000000a00 */
[----:B------:R-:W-:-:S04]  /*10a0*/  ISETP.NE.U32.AND P0, PT, RZ, UR4, PT ;  /* 0x00000004ff007c0c */ /* 0x000fc8000bf05070 */
[----:B------:R-:W-:-:S13]  /*10b0*/  ISETP.NE.AND.EX P0, PT, RZ, UR5, PT, P0 ;  /* 0x00000005ff007c0c */ /* 0x000fda000bf05300 */
[----:B------:R-:W-:Y:S05]  /*10c0*/  @!P0 BRA `(.L_x_16) ;  /* 0x00000000000c8947 */ /* 0x000fea0003800000 */
[----:B------:R-:W2:Y:S02]  /*10d0*/  LDC.64 R156, c[0x0][0x590] ;  /* 0x00016400ff9c7b82 */ /* 0x000ea40000000a00 */
[----:B--2---:R2:W5:Y:S01]  /*10e0*/  LDG.E R156, desc[UR36][R156.64] ;  /* 0x000000249c9c7981 */ /* 0x004562000c1e1900 */
[----:B------:R-:W-:Y:S05]  /*10f0*/  BRA `(.L_x_15) ;  /* 0x0000000000087947 */ /* 0x000fea0003800000 */
.L_x_16:
[----:B------:R-:W-:Y:S02]  /*1100*/  ULDC UR4, c[0x0][0x584] ;  /* 0x0001610000047ab9 */ /* 0x000fe40000000800 */
[----:B------:R-:W-:-:S07]  /*1110*/  IMAD.U32 R156, RZ, RZ, UR4 ;  /* 0x00000004ff9c7e24 */ /* 0x000fce000f8e00ff */
.L_x_15:
[----:B------:R-:W-:-:S13]  /*1120*/  LOP3.LUT P0, RZ, R0, 0xff, RZ, 0xc0, !PT ;  /* 0x000000ff00ff7812 */ /* 0x000fda000780c0ff */
[----:B------:R-:W-:Y:S05]  /*1130*/  @!P0 EXIT ;  /* 0x000000000000894d */ /* 0x000fea0003800000 */
[----:B------:R-:W-:Y:S01]  /*1140*/  ULDC UR4, c[0x0][0x28c] ;  /* 0x0000a30000047ab9 */ /* 0x000fe20000000800 */
[----:B--2---:R-:W-:Y:S01]  /*1150*/  LOP3.LUT R157, R19, 0x1, RZ, 0xfc, !PT ;  /* 0x00000001139d7812 */ /* 0x004fe200078efcff */
[----:B------:R-:W-:Y:S01]  /*1160*/  UIADD3 UR4, UR4, 0x7f, URZ ;  /* 0x0000007f04047890 */ /* 0x000fe2000fffe03f */
[----:B------:R-:W-:Y:S01]  /*1170*/  UMOV UR38, URZ ;  /* 0x0000003f00267c82 */ /* 0x000fe20008000000 */
[----:B------:R-:W-:Y:S02]  /*1180*/  UMOV UR39, URZ ;  /* 0x0000003f00277c82 */ /* 0x000fe40008000000 */
[----:B------:R-:W-:-:S04]  /*1190*/  USHF.R.S32.HI UR5, URZ, 0x1f, UR4 ;  /* 0x0000001f3f057899 */ /* 0x000fc80008011404 */
[----:B------:R-:W-:-:S04]  /*11a0*/  ULEA.HI UR5, UR5, UR4, URZ, 0x7 ;  /* 0x0000000405057291 */ /* 0x000fc8000f8f383f */
[----:B------:R-:W-:-:S12]  /*11b0*/  USHF.R.S32.HI UR40, URZ, 0x7, UR5 ;  /* 0x000000073f287899 */ /* 0x000fd80008011405 */
.L_x_290:
[----:B------:R-:W-:Y:S01]  /*11c0*/  LOP3.LUT R0, R18, 0x80, RZ, 0xc0, !PT ;  /* 0x0000008012007812 */ /* 0x000fe200078ec0ff */
[----:B--2---:R-:W2:Y:S01]  /*11d0*/  S2UR UR7, SR_CgaCtaId ;  /* 0x00000000000779c3 */ /* 0x004ea20000008800 */
[----:B------:R-:W-:Y:S02]  /*11e0*/  UMOV UR6, 0x400 ;  /* 0x0000040000067882 */ /* 0x000fe40000000000 */
[----:B------:R-:W-:-:S06]  /*11f0*/  SHF.R.U32.HI R0, RZ, 0x7, R0 ;  /* 0x00000007ff007819 */ /* 0x000fcc0000011600 */
[----:B---3--:R-:W3:Y:S01]  /*1200*/  SHFL.IDX PT, R0, R0, RZ, 0x1f ;  /* 0x00001fff00007589 */ /* 0x008ee200000e0000 */
[----:B--2---:R-:W-:Y:S01]  /*1210*/  ULEA UR6, UR7, UR6, 0x18 ;  /* 0x0000000607067291 */ /* 0x004fe2000f8ec03f */
[----:B---3--:R-:W-:-:S13]  /*1220*/  R2UR UR4, R0 ;  /* 0x00000000000472ca */ /* 0x008fda00000e0000 */
[----:B------:R-:W-:-:S04]  /*1230*/  ULEA.HI UR5, UR4, UR4, URZ, 0x1 ;  /* 0x0000000404057291 */ /* 0x000fc8000f8f083f */
[----:B------:R-:W-:-:S04]  /*1240*/  ULOP3.LUT UR5, UR5, 0x7fffe, URZ, 0xc0, !UPT ;  /* 0x0007fffe05057892 */ /* 0x000fc8000f8ec03f */
[----:B------:R-:W-:-:S03]  /*1250*/  UIADD3 UR5, UR4, -UR5, URZ ;  /* 0x8000000504057290 */ /* 0x000fc6000fffe03f */
[----:B------:R-:W-:Y:S01]  /*1260*/  ULDC UR4, c[0x0][0x28c] ;  /* 0x0000a30000047ab9 */ /* 0x000fe20000000800 */
[----:B------:R-:W-:Y:S01]  /*1270*/  ULEA UR5, UR5, UR6, 0xd ;  /* 0x0000000605057291 */ /* 0x000fe2000f8e683f */
[----:B------:R-:W-:-:S03]  /*1280*/  ISETP.LT.AND P0, PT, RZ, UR4, PT ;  /* 0x00000004ff007c0c */ /* 0x000fc6000bf01270 */
[----:B------:R-:W-:-:S04]  /*1290*/  UIADD3 UR5, UR5, 0x100, URZ ;  /* 0x0000010005057890 */ /* 0x000fc8000fffe03f */
[----:B------:R-:W-:-:S04]  /*12a0*/  USHF.R.U32.HI UR5, URZ, 0x4, UR5 ;  /* 0x000000043f057899 */ /* 0x000fc80008011605 */
[----:B------:R-:W-:Y:S02]  /*12b0*/  ULOP3.LUT UR41, UR5, 0x3fff, URZ, 0xc0, !UPT ;  /* 0x00003fff05297892 */ /* 0x000fe4000f8ec03f */
[----:B-1--45:R-:W-:Y:S10]  /*12c0*/  @P0 BRA `(.L_x_17) ;  /* 0x0000000000400947 */ /* 0x032ff40003800000 */
[----:B------:R-:W-:Y:S01]  /*12d0*/  MOV R0, 0x0 ;  /* 0x0000000000007802 */ /* 0x000fe20000000f00 */
[----:B------:R-:W-:Y:S01]  /*12e0*/  ULDC.64 UR4, c[0x4][0x68] ;  /* 0x01001a0000047ab9 */ /* 0x000fe20000000a00 */
[----:B------:R-:W-:Y:S01]  /*12f0*/  ULDC.64 UR6, c[0x4][0x8] ;  /* 0x0100020000067ab9 */ /* 0x000fe20000000a00 */
[----:B01----:R-:W-:Y:S01]  /*1300*/  IMAD.U32 R4, RZ, RZ, UR4 ;  /* 0x00000004ff047e24 */ /* 0x003fe2000f8e00ff */
[----:B------:R0:W1:Y:S01]  /*1310*/  LDC.64 R14, c[0x4][R0] ;  /* 0x01000000000e7b82 */ /* 0x0000620000000a00 */
[----:B------:R-:W-:Y:S01]  /*1320*/  IMAD.U32 R5, RZ, RZ, UR5 ;  /* 0x00000005ff057e24 */ /* 0x000fe2000f8e00ff */
[----:B------:R-:W-:Y:S01]  /*1330*/  ULDC.64 UR4, c[0x4][0x70] ;  /* 0x01001c0000047ab9 */ /* 0x000fe20000000a00 */
[----:B------:R-:W-:Y:S02]  /*1340*/  IMAD.U32 R10, RZ, RZ, UR6 ;  /* 0x00000006ff0a7e24 */ /* 0x000fe4000f8e00ff */
[----:B------:R-:W-:Y:S02]  /*1350*/  IMAD.U32 R6, RZ, RZ, UR4 ;  /* 0x00000004ff067e24 */ /* 0x000fe4000f8e00ff */
[----:B------:R-:W-:-:S02]  /*1360*/  IMAD.U32 R7, RZ, RZ, UR5 ;  /* 0x00000005ff077e24 */ /* 0x000fc4000f8e00ff */
[----:B------:R-:W-:Y:S02]  /*1370*/  IMAD.U32 R11, RZ, RZ, UR7 ;  /* 0x00000007ff0b7e24 */ /* 0x000fe4000f8e00ff */
[----:B------:R-:W-:Y:S02]  /*1380*/  IMAD.MOV.U32 R8, RZ, RZ, 0x1e1 ;  /* 0x000001e1ff087424 */ /* 0x000fe400078e00ff */
[----:B------:R-:W-:Y:S02]  /*1390*/  IMAD.MOV.U32 R12, RZ, RZ, 0x1 ;  /* 0x00000001ff0c7424 */ /* 0x000fe400078e00ff */
[----:B0-----:R-:W-:-:S07]  /*13a0*/  IMAD.MOV.U32 R13, RZ, RZ, RZ ;  /* 0x000000ffff0d7224 */ /* 0x001fce00078e00ff */
[----:B------:R-:W-:-:S07]  /*13b0*/  LEPC R20, `(.L_x_17) ;  /* 0x000000001014794e */ /* 0x000fce0000000000 */
[----:B-1---5:R-:W-:Y:S05]  /*13c0*/  CALL.ABS.NOINC R14 ;  /* 0x000000000e007343 */ /* 0x022fea0003c00000 */
.L_x_17:
[----:B------:R-:W-:-:S13]  /*13d0*/  ISETP.NE.AND P0, PT, R157, 0x3, PT ;  /* 0x000000039d00780c */ /* 0x000fda0003f05270 */
[----:B------:R-:W-:Y:S05]  /*13e0*/  @!P0 BRA `(.L_x_18) ;  /* 0x0000000000048947 */ /* 0x000fea0003800000 */
[----:B------:R-:W-:Y:S01]  /*13f0*/  BPT.TRAP 0x1 ;  /* 0x000000040000795c */ /* 0x000fe20000300000 */
.L_x_18:
[----:B------:R-:W2:Y:S01]  /*1400*/  S2UR UR5, SR_CgaCtaId ;  /* 0x00000000000579c3 */ /* 0x000ea20000008800 */
[----:B------:R-:W-:Y:S01]  /*1410*/  UMOV UR4, 0x400 ;  /* 0x0000040000047882 */ /* 0x000fe20000000000 */
[----:B------:R-:W-:Y:S02]  /*1420*/  IMAD.U32 R0, RZ, RZ, UR38 ;  /* 0x00000026ff007e24 */ /* 0x000fe4000f8e00ff */
[----:B------:R-:W-:-:S03]  /*1430*/  IMAD.U32 R3, RZ, RZ, UR39 ;  /* 0x00000027ff037e24 */ /* 0x000fc6000f8e00ff */
[----:B------:R-:W-:Y:S01]  /*1440*/  SHF.L.U32 R0, R0, 0x1f, RZ ;  /* 0x0000001f00007819 */ /* 0x000fe200000006ff */
[----:B--2---:R-:W-:-:S06]  /*1450*/  ULEA UR4, UR5, UR4, 0x18 ;  /* 0x0000000405047291 */ /* 0x004fcc000f8ec03f */
[----:B------:R-:W-:-:S04]  /*1460*/  IMAD.U32 R6, RZ, RZ, UR4 ;  /* 0x00000004ff067e24 */ /* 0x000fc8000f8e00ff */
[----:B------:R-:W-:-:S04]  /*1470*/  IMAD R3, R3, 0x8, R6 ;  /* 0x0000000803037824 */ /* 0x000fc800078e0206 */
[----:B------:R2:W3:Y:S01]  /*1480*/  SYNCS.PHASECHK.TRANS64.TRYWAIT P1, [R3+URZ], R0 ;  /* 0x00000000030075a7 */ /* 0x0004e2000802017f */
[----:B------:R-:W-:Y:S05]  /*1490*/  @!P0 BRA `(.L_x_19) ;  /* 0x0000000000048947 */ /* 0x000fea0003800000 */
[----:B------:R-:W-:Y:S01]  /*14a0*/  BPT.TRAP 0x1 ;  /* 0x000000040000795c */ /* 0x000fe20000300000 */
.L_x_19:
[----:B---3--:R-:W-:Y:S05]  /*14b0*/  @P1 BRA `(.L_x_20) ;  /* 0x0000000000081947 */ /* 0x008fea0003800000 */
[----:B------:R-:W3:Y:S02]  /*14c0*/  SYNCS.PHASECHK.TRANS64.TRYWAIT P1, [R3+URZ], R0 ;  /* 0x00000000030075a7 */ /* 0x000ee4000802017f */
[----:B---3--:R-:W-:Y:S05]  /*14d0*/  @!P1 BRA `(.L_x_21) ;  /* 0x000000a400c49947 */ /* 0x008fea0003800000 */
.L_x_20:
[----:B------:R-:W-:-:S04]  /*14e0*/  UISETP.LT.AND UP0, UPT, UR40, 0x1, UPT ;  /* 0x000000012800788c */ /* 0x000fc8000bf01270 */
[----:B------:R-:W-:-:S06]  /*14f0*/  USEL UR4, UR40, 0x1, UP0 ;  /* 0x0000000128047887 */ /* 0x000fcc0008000000 */
[----:B--23--:R-:W-:Y:S01]  /*1500*/  IMAD.U32 R0, RZ, RZ, UR4 ;  /* 0x00000004ff007e24 */ /* 0x00cfe2000f8e00ff */
[----:B------:R-:W-:Y:S05]  /*1510*/  WARPSYNC.ALL ;  /* 0x0000000000007948 */ /* 0x000fea0003800000 */
[----:B------:R-:W-:-:S04]  /*1520*/  IADD3 R0, -R0, UR40, RZ ;  /* 0x0000002800007c10 */ /* 0x000fc8000fffe1ff */
[----:B------:R-:W-:Y:S02]  /*1530*/  ISETP.GE.AND P1, PT, R0, 0x1, PT ;  /* 0x000000010000780c */ /* 0x000fe40003f26270 */
[----:B------:R-:W-:Y:S01]  /*1540*/  R2UR UR4, R6 ;  /* 0x00000000060472ca */ /* 0x000fe200000e0000 */
[----:B------:R-:W-:Y:S01]  /*1550*/  WARPGROUP.ARRIVE ;  /* 0x00000000000079c5 */ /* 0x000fe20000000000 */
[----:B------:R-:W-:Y:S01]  /*1560*/  UMOV UR9, 0x40000040 ;  /* 0x4000004000097882 */ /* 0x000fe20000000000 */
[----:B------:R-:W-:-:S10]  /*1570*/  UMOV UR11, 0x40000040 ;  /* 0x40000040000b7882 */ /* 0x000fd40000000000 */
[----:B------:R-:W-:-:S04]  /*1580*/  UIADD3 UR4, UR4, 0x10100, URZ ;  /* 0x0001010004047890 */ /* 0x000fc8000fffe03f */
[----:B------:R-:W-:-:S04]  /*1590*/  USHF.R.U32.HI UR4, URZ, 0x4, UR4 ;  /* 0x000000043f047899 */ /* 0x000fc80008011604 */
[----:B------:R-:W-:Y:S02]  /*15a0*/  ULOP3.LUT UR5, UR4, 0x3fff, URZ, 0xc0, !UPT ;  /* 0x00003fff04057892 */ /* 0x000fe4000f8ec03f */
[----:B------:R-:W-:Y:S02]  /*15b0*/  ULOP3.LUT UR4, UR41, 0x10000, URZ, 0xfc, !UPT ;  /* 0x0001000029047892 */ /* 0x000fe4000f8efc3f */
[----:B------:R-:W-:Y:S02]  /*15c0*/  ULOP3.LUT UR5, UR5, 0x10000, URZ, 0xfc, !UPT ;  /* 0x0001000005057892 */ /* 0x000fe4000f8efc3f */
[----:B------:R-:W-:Y:S02]  /*15d0*/  ULEA UR6, UR39, UR4, 0xb ;  /* 0x0000000427067291 */ /* 0x000fe4000f8e583f */
[----:B------:R-:W-:-:S05]  /*15e0*/  ULEA UR7, UR39, UR5, 0xc ;  /* 0x0000000527077291 */ /* 0x000fca000f8e603f */
[----:B------:R-:W-:Y:S02]  /*15f0*/  UMOV UR8, UR6 ;  /* 0x0000000600087c82 */ /* 0x000fe40008000000 */
[----:B------:R-:W-:Y:S02]  /*1600*/  UMOV UR10, UR7 ;  /* 0x00000007000a7c82 */ /* 0x000fe40008000000 */
[----:B------:R-:W-:Y:S01]  /*1610*/  HGMMA.64x256x16.F32.BF16 R24, gdesc[UR8], RZ, !UPT, gsb0 ;  /* 0x03e00000081879f0 */ /* 0x000fe2000c0018ff */
[----:B------:R-:W-:Y:S02]  /*1620*/  UIADD3 UR8, UR6, 0x2, URZ ;  /* 0x0000000206087890 */ /* 0x000fe4000fffe03f */
[----:B------:R-:W-:Y:S01]  /*1630*/  UIADD3 UR10, UR7, 0x2, URZ ;  /* 0x00000002070a7890 */ /* 0x000fe2000fffe03f */
[----:B------:R-:W-:Y:S01]  /*1640*/  UMOV UR9, 0x40000040 ;  /* 0x4000004000097882 */ /* 0x000fe20000000000 */
[----:B------:R-:W-:Y:S01]  /*1650*/  UMOV UR11, 0x40000040 ;  /* 0x40000040000b7882 */ /* 0x000fe20000000000 */
[----:B------:R-:W-:-:S02]  /*1660*/  WARPGROUP.DEPBAR.LE gsb0, 0x0 ;  /* 0x00008000000079c5 */ /* 0x000fc40000010000 */
[----:B------:R-:W-:-:S15]  /*1670*/  WARPGROUP.ARRIVE ;  /* 0x00000000000079c5 */ /* 0x000fde0000000000 */
[----:B------:R-:W-:-:S05]  /*1680*/  NOP ;  /* 0x0000000000007918 */ /* 0x000fca0000000000 */
[----:B------:R-:W-:Y:S01]  /*1690*/  HGMMA.64x256x16.F32.BF16 R24, gdesc[UR8], R24, gsb0 ;  /* 0x03e00000081879f0 */ /* 0x000fe20008001818 */
[----:B------:R-:W-:Y:S02]  /*16a0*/  UIADD3 UR8, UR6, 0x4, URZ ;  /* 0x0000000406087890 */ /* 0x000fe4000fffe03f */
[----:B------:R-:W-:Y:S01]  /*16b0*/  UIADD3 UR10, UR7, 0x4, URZ ;  /* 0x00000004070a7890 */ /* 0x000fe2000fffe03f */
[----:B------:R-:W-:Y:S01]  /*16c0*/  UMOV UR9, 0x40000040 ;  /* 0x4000004000097882 */ /* 0x000fe20000000000 */
[----:B------:R-:W-:Y:S01]  /*16d0*/  UMOV UR11, 0x40000040 ;  /* 0x40000040000b7882 */ /* 0x000fe20000000000 */
[----:B------:R-:W-:Y:S02]  /*16e0*/  WARPGROUP.DEPBAR.LE gsb0, 0x0 ;  /* 0x00008000000079c5 */ /* 0x000fe40000010000 */
        /* <DEDUP_REMOVED lines=42> */
[----:B------:R-:W-:Y:S03]  /*1990*/  HGMMA.64x256x16.F32.BF16 R24, gdesc[UR8], R24, gsb0 ;  /* 0x03e00000081879f0 */ /* 0x000fe60008001818 */
[----:B------:R-:W-:Y:S02]  /*19a0*/  WARPGROUP.DEPBAR.LE gsb0, 0x0 ;  /* 0x00008000000079c5 */ /* 0x000fe40000010000 */
[----:B------:R-:W-:Y:S05]  /*19b0*/  @!P1 BRA `(.L_x_22) ;  /* 0x0000000400b09947 */ /* 0x000fea0003800000 */
[----:B------:R-:W-:Y:S02]  /*19c0*/  UIADD3 UR6, UR39, 0x1, URZ ;  /* 0x0000000127067890 */ /* 0x000fe4000fffe03f */
[----:B------:R-:W-:Y:S02]  /*19d0*/  IMAD.U32 R3, RZ, RZ, UR39 ;  /* 0x00000027ff037e24 */ /* 0x000fe4000f8e00ff */
[----:B------:R-:W-:-:S04]  /*19e0*/  UISETP.NE.AND UP0, UPT, UR6, 0x2, UPT ;  /* 0x000000020600788c */ /* 0x000fc8000bf05270 */
[----:B------:R-:W-:Y:S02]  /*19f0*/  USEL UR7, URZ, 0x1, UP0 ;  /* 0x000000013f077887 */ /* 0x000fe40008000000 */
[----:B------:R-:W-:Y:S02]  /*1a00*/  USEL UR6, UR6, URZ, UP0 ;  /* 0x0000003f06067287 */ /* 0x000fe40008000000 */
[----:B------:R-:W-:-:S06]  /*1a10*/  ULOP3.LUT UR7, UR38, UR7, URZ, 0x3c, !UPT ;  /* 0x0000000726077292 */ /* 0x000fcc000f8e3c3f */
[----:B------:R-:W-:-:S07]  /*1a20*/  IMAD.U32 R7, RZ, RZ, UR7 ;  /* 0x00000007ff077e24 */ /* 0x000fce000f8e00ff */
.L_x_29:
[----:B------:R-:W-:Y:S05]  /*1a30*/  @!P0 BRA `(.L_x_23) ;  /* 0x0000000000048947 */ /* 0x000fea0003800000 */
[----:B------:R-:W-:Y:S01]  /*1a40*/  BPT.TRAP 0x1 ;  /* 0x000000040000795c */ /* 0x000fe20000300000 */
.L_x_23:
[----:B------:R-:W2:Y:S01]  /*1a50*/  S2UR UR8, SR_CgaCtaId ;  /* 0x00000000000879c3 */ /* 0x000ea20000008800 */
[----:B------:R-:W-:Y:S01]  /*1a60*/  UMOV UR7, 0x400 ;  /* 0x0000040000077882 */ /* 0x000fe20000000000 */
[----:B01----:R-:W-:Y:S01]  /*1a70*/  IMAD.U32 R5, RZ, RZ, UR6 ;  /* 0x00000006ff057e24 */ /* 0x003fe2000f8e00ff */
[----:B------:R-:W-:Y:S01]  /*1a80*/  SHF.L.U32 R4, R7, 0x1f, RZ ;  /* 0x0000001f07047819 */ /* 0x000fe200000006ff */
[----:B--2---:R-:W-:-:S06]  /*1a90*/  ULEA UR7, UR8, UR7, 0x18 ;  /* 0x0000000708077291 */ /* 0x004fcc000f8ec03f */
[----:B------:R-:W-:-:S04]  /*1aa0*/  IMAD.U32 R6, RZ, RZ, UR7 ;  /* 0x00000007ff067e24 */ /* 0x000fc8000f8e00ff */
[----:B------:R-:W-:-:S04]  /*1ab0*/  IMAD R5, R5, 0x8, R6 ;  /* 0x0000000805057824 */ /* 0x000fc800078e0206 */
[----:B------:R0:W1:Y:S01]  /*1ac0*/  SYNCS.PHASECHK.TRANS64.TRYWAIT P1, [R5+URZ], R4 ;  /* 0x00000004050075a7 */ /* 0x000062000802017f */
[----:B------:R-:W-:Y:S05]  /*1ad0*/  @!P0 BRA `(.L_x_24) ;  /* 0x0000000000048947 */ /* 0x000fea0003800000 */
[----:B------:R-:W-:Y:S01]  /*1ae0*/  BPT.TRAP 0x1 ;  /* 0x000000040000795c */ /* 0x000fe20000300000 */
.L_x_24:
[----:B-1----:R-:W-:Y:S05]  /*1af0*/  @P1 BRA `(.L_x_25) ;  /* 0x0000000000081947 */ /* 0x002fea0003800000 */
[----:B------:R-:W1:Y:S02]  /*1b00*/  SYNCS.PHASECHK.TRANS64.TRYWAIT P1, [R5+URZ], R4 ;  /* 0x00000004050075a7 */ /* 0x000e64000802017f */
[----:B-1----:R-:W-:Y:S05]  /*1b10*/  @!P1 BRA `(.L_x_26) ;  /* 0x000000a000489947 */ /* 0x002fea0003800000 */
.L_x_25:
[----:B------:R-:W-:Y:S01]  /*1b20*/  ULEA UR7, UR6, UR4, 0xb ;  /* 0x0000000406077291 */ /* 0x000fe2000f8e583f */
[----:B------:R-:W-:Y:S01]  /*1b30*/  WARPGROUP.ARRIVE ;  /* 0x00000000000079c5 */ /* 0x000fe20000000000 */
[----:B------:R-:W-:Y:S01]  /*1b40*/  ULEA UR12, UR6, UR5, 0xc ;  /* 0x00000005060c7291 */ /* 0x000fe2000f8e603f */
[----:B------:R-:W-:Y:S01]  /*1b50*/  UMOV UR9, 0x40000040 ;  /* 0x4000004000097882 */ /* 0x000fe20000000000 */
[----:B------:R-:W-:-:S03]  /*1b60*/  UMOV UR11, 0x40000040 ;  /* 0x40000040000b7882 */ /* 0x000fc60000000000 */
[----:B------:R-:W-:Y:S02]  /*1b70*/  UMOV UR8, UR7 ;  /* 0x0000000700087c82 */ /* 0x000fe40008000000 */
[----:B------:R-:W-:Y:S02]  /*1b80*/  UMOV UR10, UR12 ;  /* 0x0000000c000a7c82 */ /* 0x000fe40008000000 */
[----:B------:R-:W-:Y:S01]  /*1b90*/  HGMMA.64x256x16.F32.BF16 R24, gdesc[UR8], R24, gsb0 ;  /* 0x03e00000081879f0 */ /* 0x000fe20008001818 */
        /* <DEDUP_REMOVED lines=58> */
[----:B------:R-:W-:Y:S01]  /*1f40*/  BPT.TRAP 0x1 ;  /* 0x000000040000795c */ /* 0x000fe20000300000 */
.L_x_27:
[----:B------:R-:W-:-:S13]  /*1f50*/  ISETP.NE.AND P1, PT, R22, RZ, PT ;  /* 0x000000ff1600720c */ /* 0x000fda0003f25270 */
[----:B01----:R-:W-:-:S04]  /*1f60*/  @P1 IMAD R4, R3, 0x8, R6 ;  /* 0x0000000803041824 */ /* 0x003fc800078e0206 */
[----:B------:R-:W-:-:S05]  /*1f70*/  @P1 VIADD R5, R4, 0x10 ;  /* 0x0000001004051836 */ /* 0x000fca0000000000 */
[----:B------:R-:W-:-:S04]  /*1f80*/  @P1 PRMT R5, R152, 0x654, R5 ;  /* 0x0000065498051816 */ /* 0x000fc80000000005 */
[----:B------:R0:W-:Y:S01]  /*1f90*/  @P1 SYNCS.ARRIVE.TRANS64.RED.A1T0 RZ, [R5+URZ], RZ ;  /* 0x000000ff05ff19a7 */ /* 0x0001e2000810043f */
[----:B------:R-:W-:-:S13]  /*1fa0*/  ISETP.GT.U32.AND P1, PT, R19, 0x1, PT ;  /* 0x000000011300780c */ /* 0x000fda0003f24070 */
[----:B0-----:R-:W-:Y:S05]  /*1fb0*/  @P1 BRA `(.L_x_28) ;  /* 0x0000000000041947 */ /* 0x001fea0003800000 */
[----:B------:R-:W-:Y:S01]  /*1fc0*/  BPT.TRAP 0x1 ;  /* 0x000000040000795c */ /* 0x000fe20000300000 */
.L_x_28:
[----:B------:R-:W-:Y:S01]  /*1fd0*/  UIADD3 UR6, UR6, 0x1, URZ ;  /* 0x0000000106067890 */ /* 0x000fe2000fffe03f */
[C---:B------:R-:W-:Y:S01]  /*1fe0*/  ISETP.GT.AND P2, PT, R0.reuse, 0x1, PT ;  /* 0x000000010000780c */ /* 0x040fe20003f44270 */
[----:B------:R-:W-:Y:S02]  /*1ff0*/  VIADD R3, R3, 0x1 ;  /* 0x0000000103037836 */ /* 0x000fe40000000000 */
[----:B------:R-:W-:Y:S01]  /*2000*/  UISETP.NE.AND UP0, UPT, UR6, 0x2, UPT ;  /* 0x000000020600788c */ /* 0x000fe2000bf05270 */
[----:B------:R-:W-:Y:S02]  /*2010*/  VIADD R0, R0, 0xffffffff ;  /* 0xffffffff00007836 */ /* 0x000fe40000000000 */
[C---:B------:R-:W-:Y:S01]  /*2020*/  ISETP.NE.AND P1, PT, R3.reuse, 0x2, PT ;  /* 0x000000020300780c */ /* 0x040fe20003f25270 */
[----:B------:R-:W-:Y:S02]  /*2030*/  USEL UR7, URZ, 0x1, UP0 ;  /* 0x000000013f077887 */ /* 0x000fe40008000000 */
[----:B------:R-:W-:Y:S01]  /*2040*/  USEL UR6, UR6, URZ, UP0 ;  /* 0x0000003f06067287 */ /* 0x000fe20008000000 */
[----:B------:R-:W-:-:S03]  /*2050*/  SEL R3, R3, RZ, P1 ;  /* 0x000000ff03037207 */ /* 0x000fc60000800000 */
[----:B------:R-:W-:Y:S01]  /*2060*/  LOP3.LUT R7, R7, UR7, RZ, 0x3c, !PT ;  /* 0x0000000707077c12 */ /* 0x000fe2000f8e3cff */
[----:B------:R-:W-:Y:S07]  /*2070*/  @P2 BRA `(.L_x_29) ;  /* 0xfffffff8006c2947 */ /* 0x000fee000383ffff */
.L_x_22:
[----:B------:R-:W2:Y:S02]  /*2080*/  LDC R0, c[0x0][0x28c] ;  /* 0x0000a300ff007b82 */ /* 0x000ea40000000800 */
[----:B--2---:R-:W-:-:S13]  /*2090*/  ISETP.GE.AND P1, PT, R0, 0x1, PT ;  /* 0x000000010000780c */ /* 0x004fda0003f26270 */
[----:B------:R-:W-:Y:S05]  /*20a0*/  @!P1 BRA `(.L_x_30) ;  /* 0x0000000000409947 */ /* 0x000fea0003800000 */
[----:B------:R-:W-:Y:S05]  /*20b0*/  @!P0 BRA `(.L_x_31) ;  /* 0x0000000000048947 */ /* 0x000fea0003800000 */
[----:B------:R-:W-:Y:S01]  /*20c0*/  BPT.TRAP 0x1 ;  /* 0x000000040000795c */ /* 0x000fe20000300000 */
.L_x_31:
[----:B------:R-:W-:Y:S01]  /*20d0*/  ISETP.NE.AND P0, PT, R22, RZ, PT ;  /* 0x000000ff1600720c */ /* 0x000fe20003f05270 */
[----:B------:R-:W-:-:S12]  /*20e0*/  UISETP.LT.AND UP1, UPT, UR40, 0x1, UPT ;  /* 0x000000012800788c */ /* 0x000fd8000bf21270 */
[----:B------:R-:W-:-:S05]  /*20f0*/  VOTEU.ANY UP0, P0 ;  /* 0x00000000003f7886 */ /* 0x000fca0000000100 */
[----:B------:R-:W-:-:S04]  /*2100*/  @UP0 USEL UR4, UR40, 0x1, UP1 ;  /* 0x0000000128040887 */ /* 0x000fc80008800000 */
[----:B------:R-:W-:-:S06]  /*2110*/  @UP0 UIADD3 UR4, UR39, UR40, -UR4 ;  /* 0x0000002827040290 */ /* 0x000fcc000fffe804 */
[----:B------:R-:W-:-:S04]  /*2120*/  IMAD.U32 R0, RZ, RZ, UR4 ;  /* 0x00000004ff007e24 */ /* 0x000fc8000f8e00ff */
[----:B------:R-:W-:-:S05]  /*2130*/  @P0 IMAD.SHL.U32 R0, R0, 0x8, RZ ;  /* 0x0000000800000824 */ /* 0x000fca00078e00ff */
[----:B------:R-:W-:-:S04]  /*2140*/  @P0 LOP3.LUT R0, R0, 0x8, RZ, 0xc0, !PT ;  /* 0x0000000800000812 */ /* 0x000fc800078ec0ff */
[----:B------:R-:W-:-:S04]  /*2150*/  @P0 IADD3 R3, R6, 0x10, R0 ;  /* 0x0000001006030810 */ /* 0x000fc80007ffe000 */
[----:B------:R-:W-:-:S04]  /*2160*/  @P0 PRMT R3, R152, 0x654, R3 ;  /* 0x0000065498030816 */ /* 0x000fc80000000003 */
[----:B------:R2:W-:Y:S01]  /*2170*/  @P0 SYNCS.ARRIVE.TRANS64.RED.A1T0 RZ, [R3+URZ], RZ ;  /* 0x000000ff03ff09a7 */ /* 0x0005e2000810043f */
[----:B------:R-:W-:-:S13]  /*2180*/  ISETP.GT.U32.AND P0, PT, R19, 0x1, PT ;  /* 0x000000011300780c */ /* 0x000fda0003f04070 */
[----:B--2---:R-:W-:Y:S05]  /*2190*/  @P0 BRA `(.L_x_30) ;  /* 0x0000000000040947 */ /* 0x004fea0003800000 */
[----:B------:R-:W-:Y:S01]  /*21a0*/  BPT.TRAP 0x1 ;  /* 0x000000040000795c */ /* 0x000fe20000300000 */
.L_x_30:
[----:B------:R-:W2:Y:S01]  /*21b0*/  LDC R6, c[0x0][0x288] ;  /* 0x0000a200ff067b82 */ /* 0x000ea20000000800 */
[--C-:B------:R-:W-:Y:S01]  /*21c0*/  SHF.R.U32.HI R0, RZ, 0x2, R18.reuse ;  /* 0x00000002ff007819 */ /* 0x100fe20000011612 */
[----:B------:R-:W-:Y:S01]  /*21d0*/  UIADD3 UR39, UR40, UR39, URZ ;  /* 0x0000002728277290 */ /* 0x000fe2000fffe03f */
[----:B01----:R-:W-:Y:S01]  /*21e0*/  SHF.R.U32.HI R5, RZ, 0x7, R18 ;  /* 0x00000007ff057819 */ /* 0x003fe20000011612 */
[----:B------:R-:W-:Y:S01]  /*21f0*/  ULDC UR8, c[0x0][0x284] ;  /* 0x0000a10000087ab9 */ /* 0x000fe20000000800 */
[----:B------:R-:W-:Y:S01]  /*2200*/  LOP3.LUT R4, R18, 0x60, RZ, 0xc0, !PT ;  /* 0x0000006012047812 */ /* 0x000fe200078ec0ff */
[----:B------:R-:W-:Y:S01]  /*2210*/  USHF.R.U32.HI UR4, URZ, 0x1, UR39 ;  /* 0x000000013f047899 */ /* 0x000fe20008011627 */
[----:B------:R-:W-:Y:S01]  /*2220*/  LOP3.LUT R3, R0, 0x7, RZ, 0xc0, !PT ;  /* 0x0000000700037812 */ /* 0x000fe200078ec0ff */
[----:B------:R-:W-:Y:S01]  /*2230*/  UISETP.GT.U32.AND UP1, UPT, UR39, 0x1, UPT ;  /* 0x000000012700788c */ /* 0x000fe2000bf24070 */
[----:B------:R-:W-:Y:S01]  /*2240*/  LOP3.LUT R0, R5, 0x1, RZ, 0xc0, !PT ;  /* 0x0000000105007812 */ /* 0x000fe200078ec0ff */
[----:B------:R-:W-:Y:S01]  /*2250*/  ULOP3.LUT UR4, UR4, 0x1, URZ, 0xc0, !UPT ;  /* 0x0000000104047892 */ /* 0x000fe2000f8ec03f */
[----:B------:R-:W-:Y:S01]  /*2260*/  SHF.R.U32.HI R10, RZ, 0x1, R4 ;  /* 0x00000001ff0a7819 */ /* 0x000fe20000011604 */
[----:B------:R-:W-:Y:S01]  /*2270*/  IMAD.SHL.U32 R4, R18, 0x2, RZ ;  /* 0x0000000212047824 */ /* 0x000fe200078e00ff */
[----:B------:R-:W-:Y:S01]  /*2280*/  SHF.R.S32.HI R21, RZ, 0x1f, R23 ;  /* 0x0000001fff157819 */ /* 0x000fe20000011417 */
[----:B------:R-:W-:Y:S01]  /*2290*/  IMAD.SHL.U32 R8, R0, 0x40, RZ ;  /* 0x0000004000087824 */ /* 0x000fe200078e00ff */
[--C-:B------:R-:W-:Y:S01]  /*22a0*/  IADD3 R5, RZ, -R10, -R3.reuse ;  /* 0x8000000aff057210 */ /* 0x100fe20007ffe803 */
[----:B------:R-:W-:Y:S01]  /*22b0*/  UISETP.NE.U32.AND UP0, UPT, UR4, 0x1, UPT ;  /* 0x000000010400788c */ /* 0x000fe2000bf05070 */
[----:B------:R-:W-:Y:S01]  /*22c0*/  LOP3.LUT R4, R4, 0x6, RZ, 0xc0, !PT ;  /* 0x0000000604047812 */ /* 0x000fe200078ec0ff */
[----:B------:R-:W-:Y:S01]  /*22d0*/  ULDC.64 UR6, c[0x0][0x5d0] ;  /* 0x0001740000067ab9 */ /* 0x000fe20000000a00 */
[----:B------:R-:W-:Y:S01]  /*22e0*/  LOP3.LUT R3, R8, 0x40, R3, 0xe2, !PT ;  /* 0x0000004008037812 */ /* 0x000fe200078ee203 */
[----:B------:R-:W-:Y:S01]  /*22f0*/  IMAD R11, R0, -0x40, R5 ;  /* 0xffffffc0000b7824 */ /* 0x000fe200078e0205 */
[----:B------:R-:W-:Y:S01]  /*2300*/  LOP3.LUT R0, R18, 0x3, RZ, 0xc0, !PT ;  /* 0x0000000312007812 */ /* 0x000fe200078ec0ff */
[----:B------:R-:W-:Y:S01]  /*2310*/  UISETP.LT.U32.AND UP1, UPT, UR40, 0x2, UP1 ;  /* 0x000000022800788c */ /* 0x000fe20008f21070 */
[----:B------:R-:W-:Y:S01]  /*2320*/  PRMT R8, R4, 0x6540, R153 ;  /* 0x0000654004087816 */ /* 0x000fe20000000099 */
[----:B------:R-:W-:Y:S01]  /*2330*/  IMAD.SHL.U32 R153, R153, 0x100, RZ ;  /* 0x0000010099997824 */ /* 0x000fe200078e00ff */
[----:B------:R-:W-:Y:S01]  /*2340*/  UISETP.GT.U32.AND UP0, UPT, UR40, 0x1, !UP0 ;  /* 0x000000012800788c */ /* 0x000fe2000c704070 */
[----:B--2---:R-:W-:Y:S01]  /*2350*/  IMAD R12, R0, -0x2, R6 ;  /* 0xfffffffe000c7824 */ /* 0x004fe200078e0206 */
[----:B------:R-:W-:Y:S01]  /*2360*/  SHF.R.S32.HI R9, RZ, 0x1f, R8 ;  /* 0x0000001fff097819 */ /* 0x000fe20000011408 */
[C---:B------:R-:W-:Y:S01]  /*2370*/  IMAD.SHL.U32 R0, R154.reuse, 0x80, RZ ;  /* 0x000000809a007824 */ /* 0x040fe200078e00ff */
[----:B------:R-:W-:Y:S01]  /*2380*/  ISETP.GE.AND P0, PT, R153, R6, PT ;  /* 0x000000069900720c */ /* 0x000fe20003f06270 */
[----:B------:R-:W-:Y:S01]  /*2390*/  IMAD R4, R21, UR6, RZ ;  /* 0x0000000615047c24 */ /* 0x000fe2000f8e02ff */
[----:B------:R-:W-:Y:S01]  /*23a0*/  USEL UR5, URZ, 0x1, !UP1 ;  /* 0x000000013f057887 */ /* 0x000fe2000c800000 */
[----:B------:R-:W-:Y:S01]  /*23b0*/  IMAD.WIDE R6, R154, 0x80, RZ ;  /* 0x000000809a067825 */ /* 0x000fe200078e02ff */
[C---:B------:R-:W-:Y:S01]  /*23c0*/  ISETP.GE.OR P0, PT, R0.reuse, UR8, P0 ;  /* 0x0000000800007c0c */ /* 0x040fe20008706670 */
[----:B------:R-:W-:Y:S01]  /*23d0*/  USEL UR4, URZ, 0x1, !UP0 ;  /* 0x000000013f047887 */ /* 0x000fe2000c000000 */
[----:B------:R-:W-:Y:S01]  /*23e0*/  IADD3 R0, -R0, UR8, R11 ;  /* 0x0000000800007c10 */ /* 0x000fe2000fffe10b */
[C---:B------:R-:W-:Y:S01]  /*23f0*/  IMAD R13, R23.reuse, UR7, R4 ;  /* 0x00000007170d7c24 */ /* 0x040fe2000f8e0204 */
[----:B------:R-:W-:Y:S01]  /*2400*/  ULOP3.LUT UR39, UR39, 0x1, URZ, 0xc0, !UPT ;  /* 0x0000000127277892 */ /* 0x000fe2000f8ec03f */
[----:B------:R-:W-:Y:S01]  /*2410*/  IMAD.WIDE.U32 R4, R23, UR6, R8 ;  /* 0x0000000617047c25 */ /* 0x000fe2000f8e0008 */
[----:B------:R-:W-:Y:S01]  /*2420*/  ULOP3.LUT UR38, UR4, UR38, UR5, 0x96, !UPT ;  /* 0x0000002604267292 */ /* 0x000fe2000f8e9605 */
[----:B------:R-:W-:-:S02]  /*2430*/  LOP3.LUT R169, R6, R3, R10, 0xfe, !PT ;  /* 0x0000000306a97212 */ /* 0x000fc400078efe0a */
[----:B------:R-:W-:Y:S02]  /*2440*/  IMAD.IADD R5, R5, 0x1, R13 ;  /* 0x0000000105057824 */ /* 0x000fe400078e020d */
[----:B------:R-:W-:Y:S02]  /*2450*/  IMAD.IADD R3, R12, 0x1, -R153 ;  /* 0x000000010c037824 */ /* 0x000fe400078e0a99 */
[----:B------:R-:W-:Y:S01]  /*2460*/  IMAD.MOV.U32 R154, RZ, RZ, -0x1 ;  /* 0xffffffffff9a7424 */ /* 0x000fe200078e00ff */
[----:B------:R-:W-:Y:S06]  /*2470*/  @P0 BRA `(.L_x_32) ;  /* 0x0000007800dc0947 */ /* 0x000fec0003800000 */
[----:B------:R-:W0:Y:S01]  /*2480*/  LDC.64 R10, c[0x0][0x5c8] ;  /* 0x00017200ff0a7b82 */ /* 0x000e220000000a00 */
[----:B-----5:R-:W-:Y:S01]  /*2490*/  FSETP.NEU.AND P0, PT, R156, RZ, PT ;  /* 0x000000ff9c00720b */ /* 0x020fe20003f0d000 */
[----:B------:R-:W-:Y:S01]  /*24a0*/  BSSY B0, `(.L_x_32) ;  /* 0x00007b4000007945 */ /* 0x000fe20003800000 */
[----:B------:R-:W-:-:S04]  /*24b0*/  ISETP.GT.AND P2, PT, R3, RZ, PT ;  /* 0x000000ff0300720c */ /* 0x000fc80003f44270 */
[----:B------:R-:W-:Y:S01]  /*24c0*/  ISETP.GT.AND P1, PT, R0, RZ, P2 ;  /* 0x000000ff0000720c */ /* 0x000fe20001724270 */
[-C--:B0-----:R-:W-:Y:S02]  /*24d0*/  IMAD R12, R7, R10.reuse, RZ ;  /* 0x0000000a070c7224 */ /* 0x081fe400078e02ff */
[----:B------:R-:W-:-:S04]  /*24e0*/  IMAD.WIDE.U32 R160, R169, R10, R4 ;  /* 0x0000000aa9a07225 */ /* 0x000fc800078e0004 */
[----:B------:R-:W-:-:S04]  /*24f0*/  IMAD R5, R169, R11, R12 ;  /* 0x0000000ba9057224 */ /* 0x000fc800078e020c */
[----:B------:R-:W-:Y:S01]  /*2500*/  IMAD.IADD R153, R161, 0x1, R5 ;  /* 0x00000001a1997824 */ /* 0x000fe200078e0205 */
[----:B------:R-:W-:Y:S06]  /*2510*/  @!P0 BRA `(.L_x_33) ;  /* 0x0000005400988947 */ /* 0x000fec0003800000 */
[----:B------:R-:W0:Y:S01]  /*2520*/  LDC.64 R14, c[0x0][0x5b8] ;  /* 0x00016e00ff0e7b82 */ /* 0x000e220000000a00 */
[----:B------:R-:W-:-:S07]  /*2530*/  ULDC.64 UR4, c[0x0][0x5c0] ;  /* 0x0001700000047ab9 */ /* 0x000fce0000000a00 */
[----:B------:R-:W1:Y:S08]  /*2540*/  LDC.64 R166, c[0x0][0x5b0] ;  /* 0x00016c00ffa67b82 */ /* 0x000e700000000a00 */
[----:B------:R-:W2:Y:S01]  /*2550*/  LDC.64 R12, c[0x0][0x5a8] ;  /* 0x00016a00ff0c7b82 */ /* 0x000ea20000000a00 */
[-C--:B0-----:R-:W-:Y:S02]  /*2560*/  IMAD R4, R21, R14.reuse, RZ ;  /* 0x0000000e15047224 */ /* 0x081fe400078e02ff */
[----:B------:R-:W-:-:S04]  /*2570*/  IMAD.WIDE.U32 R162, R23, R14, R8 ;  /* 0x0000000e17a27225 */ /* 0x000fc800078e0008 */
[----:B------:R-:W-:Y:S02]  /*2580*/  IMAD R161, R23, R15, R4 ;  /* 0x0000000f17a17224 */ /* 0x000fe400078e0204 */
[-C--:B-1----:R-:W-:Y:S02]  /*2590*/  IMAD R6, R7, R166.reuse, RZ ;  /* 0x000000a607067224 */ /* 0x082fe400078e02ff */
[----:B------:R-:W-:Y:S02]  /*25a0*/  IMAD.IADD R21, R163, 0x1, R161 ;  /* 0x00000001a3157824 */ /* 0x000fe400078e02a1 */
[----:B------:R-:W-:Y:S02]  /*25b0*/  IMAD.MOV.U32 R20, RZ, RZ, R162 ;  /* 0x000000ffff147224 */ /* 0x000fe400078e00a2 */
[C---:B------:R-:W-:Y:S02]  /*25c0*/  IMAD R165, R169.reuse, R167, R6 ;  /* 0x000000a7a9a57224 */ /* 0x040fe400078e0206 */
[----:B------:R-:W-:-:S04]  /*25d0*/  IMAD.WIDE.U32 R4, R169, R166, R20 ;  /* 0x000000a6a9047225 */ /* 0x000fc800078e0014 */
[----:B------:R-:W-:Y:S01]  /*25e0*/  IMAD.IADD R5, R5, 0x1, R165 ;  /* 0x0000000105057824 */ /* 0x000fe200078e02a5 */
[----:B--2---:R-:W-:-:S04]  /*25f0*/  LEA R6, P0, R4, R12, 0x1 ;  /* 0x0000000c04067211 */ /* 0x004fc800078008ff */
[----:B------:R-:W-:-:S05]  /*2600*/  LEA.HI.X R7, R4, R13, R5, 0x1, P0 ;  /* 0x0000000d04077211 */ /* 0x000fca00000f0c05 */
[----:B------:R0:W2:Y:S01]  /*2610*/  @P1 LDG.E.LTC128B.U16 R15, desc[UR36][R6.64] ;  /* 0x00000024060f1981 */ /* 0x0000a2000c1e1520 */
[----:B------:R-:W-:Y:S01]  /*2620*/  LEA R4, P0, R160, UR4, 0x1 ;  /* 0x00000004a0047c11 */ /* 0x000fe2000f8008ff */
[----:B------:R-:W-:Y:S01]  /*2630*/  IMAD.WIDE.U32 R158, R169, R166, R8 ;  /* 0x000000a6a99e7225 */ /* 0x000fe200078e0008 */
[----:B------:R-:W-:Y:S03]  /*2640*/  BSSY B1, `(.L_x_34) ;  /* 0x0000012000017945 */ /* 0x000fe60003800000 */
[----:B------:R-:W-:Y:S02]  /*2650*/  IMAD.IADD R159, R165, 0x1, R159 ;  /* 0x00000001a59f7824 */ /* 0x000fe400078e029f */
[----:B------:R-:W-:-:S04]  /*2660*/  IMAD.WIDE.U32 R158, R23, R14, R158 ;  /* 0x0000000e179e7225 */ /* 0x000fc800078e009e */
[----:B0-----:R-:W-:Y:S01]  /*2670*/  IMAD.IADD R7, R161, 0x1, R159 ;  /* 0x00000001a1077824 */ /* 0x001fe200078e029f */
[----:B------:R-:W-:Y:S02]  /*2680*/  LEA R6, P4, R158, R12, 0x1 ;  /* 0x0000000c9e067211 */ /* 0x000fe400078808ff */
[----:B------:R-:W-:Y:S02]  /*2690*/  SHF.L.U64.HI R159, R166, 0x3, R167 ;  /* 0x00000003a69f7819 */ /* 0x000fe400000102a7 */
[----:B------:R-:W-:Y:S01]  /*26a0*/  LEA.HI.X R7, R158, R13, R7, 0x1, P4 ;  /* 0x0000000d9e077211 */ /* 0x000fe200020f0c07 */
[----:B------:R-:W-:Y:S02]  /*26b0*/  IMAD.SHL.U32 R158, R166, 0x8, RZ ;  /* 0x00000008a69e7824 */ /* 0x000fe400078e00ff */
[----:B--2---:R-:W-:-:S04]  /*26c0*/  IMAD.U32 R5, R15, 0x10000, RZ ;  /* 0x000100000f057824 */ /* 0x004fc800078e00ff */
[----:B------:R-:W-:-:S04]  /*26d0*/  FMUL R5, R5, R156 ;  /* 0x0000009c05057220 */ /* 0x000fc80000400000 */
[----:B------:R-:W-:Y:S01]  /*26e0*/  FFMA R24, R24, R155, R5 ;  /* 0x0000009b18187223 */ /* 0x000fe20000000005 */
[----:B------:R-:W-:Y:S02]  /*26f0*/  LEA.HI.X R5, R160, UR5, R153, 0x1, P0 ;  /* 0x00000005a0057c11 */ /* 0x000fe400080f0c99 */
[----:B------:R-:W-:Y:S02]  /*2700*/  ISETP.GT.AND P0, PT, R3, 0x1, PT ;  /* 0x000000010300780c */ /* 0x000fe40003f04270 */
[----:B------:R-:W-:Y:S02]  /*2710*/  F2FP.BF16.F32.PACK_AB R24, RZ, R24 ;  /* 0x00000018ff18723e */ /* 0x000fe400000010ff */
[----:B------:R-:W-:-:S03]  /*2720*/  ISETP.GT.AND P3, PT, R0, RZ, P0 ;  /* 0x000000ff0000720c */ /* 0x000fc60000764270 */
[----:B------:R0:W-:Y:S10]  /*2730*/  @P1 STG.E.U16 desc[UR36][R4.64], R24 ;  /* 0x0000001804001986 */ /* 0x0001f4000c101524 */
[----:B------:R-:W-:Y:S05]  /*2740*/  @!P3 BRA `(.L_x_35) ;  /* 0x000000000004b947 */ /* 0x000fea0003800000 */
[----:B------:R1:W5:Y:S02]  /*2750*/  LDG.E.LTC128B.U16 R15, desc[UR36][R6.64+0x2] ;  /* 0x00000224060f7981 */ /* 0x000364000c1e1520 */
.L_x_35:
[----:B------:R-:W-:Y:S05]  /*2760*/  BSYNC B1 ;  /* 0x0000000000017941 */ /* 0x000fea0003800000 */
.L_x_34:
[----:B-----5:R-:W-:Y:S01]  /*2770*/  IMAD.U32 R153, R15, 0x10000, RZ ;  /* 0x000100000f997824 */ /* 0x020fe200078e00ff */
[----:B------:R-:W-:Y:S01]  /*2780*/  ISETP.GT.AND P2, PT, R0, 0x8, P2 ;  /* 0x000000080000780c */ /* 0x000fe20001744270 */
[----:B------:R-:W-:Y:S01]  /*2790*/  IMAD.WIDE.U32 R158, R169, R166, R158 ;  /* 0x000000a6a99e7225 */ /* 0x000fe200078e009e */
[----:B0-----:R-:W-:-:S03]  /*27a0*/  PRMT R24, R15, 0x7610, R24 ;  /* 0x000076100f187816 */ /* 0x001fc60000000018 */
[----:B------:R-:W-:Y:S01]  /*27b0*/  FMUL R20, R153, R156 ;  /* 0x0000009c99147220 */ /* 0x000fe20000400000 */
[----:B------:R-:W-:Y:S01]  /*27c0*/  IMAD.IADD R165, R165, 0x1, R159 ;  /* 0x00000001a5a57824 */ /* 0x000fe200078e029f */
[----:B------:R-:W-:Y:S02]  /*27d0*/  IADD3 R162, P1, R162, R158, RZ ;  /* 0x0000009ea2a27210 */ /* 0x000fe40007f3e0ff */
[----:B------:R-:W-:-:S03]  /*27e0*/  FFMA R25, R25, R155, R20 ;  /* 0x0000009b19197223 */ /* 0x000fc60000000014 */
[----:B------:R-:W-:Y:S02]  /*27f0*/  IMAD.X R21, R165, 0x1, R21, P1 ;  /* 0x00000001a5157824 */ /* 0x000fe400008e0615 */
[----:B------:R-:W-:Y:S02]  /*2800*/  F2FP.BF16.F32.PACK_AB R25, RZ, R25 ;  /* 0x00000019ff19723e */ /* 0x000fe400000010ff */
[C---:B------:R-:W-:Y:S02]  /*2810*/  LEA R20, P1, R162.reuse, R12, 0x1 ;  /* 0x0000000ca2147211 */ /* 0x040fe400078208ff */
[----:B------:R-:W-:Y:S02]  /*2820*/  PRMT R153, R25, 0x7610, R153 ;  /* 0x0000761019997816 */ /* 0x000fe40000000099 */
[----:B------:R-:W-:-:S03]  /*2830*/  LEA.HI.X R21, R162, R13, R21, 0x1, P1 ;  /* 0x0000000da2157211 */ /* 0x000fc600008f0c15 */
[----:B------:R0:W-:Y:S04]  /*2840*/  @P3 STG.E.U16 desc[UR36][R4.64+0x2], R153 ;  /* 0x0000029904003986 */ /* 0x0001e8000c101524 */
[----:B------:R-:W2:Y:S01]  /*2850*/  @P2 LDG.E.LTC128B.U16 R24, desc[UR36][R20.64] ;  /* 0x0000002414182981 */ /* 0x000ea2000c1e1520 */
[----:B------:R-:W-:Y:S01]  /*2860*/  IADD3 R8, P1, R8, R158, RZ ;  /* 0x0000009e08087210 */ /* 0x000fe20007f3e0ff */
[----:B------:R-:W-:Y:S01]  /*2870*/  BSSY B1, `(.L_x_36) ;  /* 0x0000011000017945 */ /* 0x000fe20003800000 */
[----:B------:R-:W-:Y:S02]  /*2880*/  SHF.L.U64.HI R11, R10, 0x4, R11 ;  /* 0x000000040a0b7819 */ /* 0x000fe4000001020b */
[----:B------:R-:W-:Y:S01]  /*2890*/  ISETP.GT.AND P0, PT, R0, 0x8, P0 ;  /* 0x000000080000780c */ /* 0x000fe20000704270 */
[----:B------:R-:W-:Y:S01]  /*28a0*/  IMAD.X R9, R9, 0x1, R165, P1 ;  /* 0x0000000109097824 */ /* 0x000fe200008e06a5 */
[----:B------:R-:W-:-:S05]  /*28b0*/  LEA R10, P1, R10, R4, 0x4 ;  /* 0x000000040a0a7211 */ /* 0x000fca00078220ff */
[----:B------:R-:W-:Y:S02]  /*28c0*/  IMAD.X R11, R11, 0x1, R5, P1 ;  /* 0x000000010b0b7824 */ /* 0x000fe400008e0605 */
[----:B--2---:R-:W-:-:S04]  /*28d0*/  IMAD.U32 R15, R24, 0x10000, RZ ;  /* 0x00010000180f7824 */ /* 0x004fc800078e00ff */
[----:B------:R-:W-:Y:S01]  /*28e0*/  FMUL R25, R15, R156 ;  /* 0x0000009c0f197220 */ /* 0x000fe20000400000 */
[----:B------:R-:W-:-:S04]  /*28f0*/  IMAD.WIDE.U32 R14, R23, R14, R8 ;  /* 0x0000000e170e7225 */ /* 0x000fc800078e0008 */
[----:B------:R-:W-:Y:S01]  /*2900*/  FFMA R25, R26, R155, R25 ;  /* 0x0000009b1a197223 */ /* 0x000fe20000000019 */
[----:B------:R-:W-:Y:S01]  /*2910*/  IMAD.IADD R9, R161, 0x1, R15 ;  /* 0x00000001a1097824 */ /* 0x000fe200078e020f */
[----:B------:R-:W-:-:S03]  /*2920*/  LEA R8, P3, R14, R12, 0x1 ;  /* 0x0000000c0e087211 */ /* 0x000fc600078608ff */
[----:B------:R-:W-:Y:S02]  /*2930*/  F2FP.BF16.F32.PACK_AB R25, RZ, R25 ;  /* 0x00000019ff19723e */ /* 0x000fe400000010ff */
[----:B------:R-:W-:-:S03]  /*2940*/  LEA.HI.X R9, R14, R13, R9, 0x1, P3 ;  /* 0x0000000d0e097211 */ /* 0x000fc600018f0c09 */
[----:B------:R0:W-:Y:S01]  /*2950*/  @P2 STG.E.U16 desc[UR36][R10.64], R25 ;  /* 0x000000190a002986 */ /* 0x0001e2000c101524 */
[----:B------:R-:W-:Y:S05]  /*2960*/  @!P0 BRA `(.L_x_37) ;  /* 0x0000000000048947 */ /* 0x000fea0003800000 */
[----:B------:R2:W5:Y:S02]  /*2970*/  LDG.E.LTC128B.U16 R24, desc[UR36][R8.64+0x2] ;  /* 0x0000022408187981 */ /* 0x000564000c1e1520 */
.L_x_37:
[----:B------:R-:W-:Y:S05]  /*2980*/  BSYNC B1 ;  /* 0x0000000000017941 */ /* 0x000fea0003800000 */
.L_x_36:
[----:B-----5:R-:W-:Y:S01]  /*2990*/  IMAD.U32 R13, R24, 0x10000, RZ ;  /* 0x00010000180d7824 */ /* 0x020fe200078e00ff */
[----:B------:R-:W-:Y:S01]  /*29a0*/  ISETP.GT.AND P1, PT, R3, 0x8, PT ;  /* 0x000000080300780c */ /* 0x000fe20003f24270 */
[----:B------:R-:W-:Y:S02]  /*29b0*/  BSSY B1, `(.L_x_38) ;  /* 0x0000008000017945 */ /* 0x000fe40003800000 */
[----:B------:R-:W-:Y:S01]  /*29c0*/  FMUL R12, R13, R156 ;  /* 0x0000009c0d0c7220 */ /* 0x000fe20000400000 */
[----:B------:R-:W-:-:S03]  /*29d0*/  ISETP.GT.AND P2, PT, R0, RZ, P1 ;  /* 0x000000ff0000720c */ /* 0x000fc60000f44270 */
[----:B------:R-:W-:-:S05]  /*29e0*/  FFMA R12, R27, R155, R12 ;  /* 0x0000009b1b0c7223 */ /* 0x000fca000000000c */
[----:B------:R-:W-:-:S05]  /*29f0*/  F2FP.BF16.F32.PACK_AB R12, RZ, R12 ;  /* 0x0000000cff0c723e */ /* 0x000fca00000010ff */
[----:B------:R3:W-:Y:S01]  /*2a00*/  @P0 STG.E.U16 desc[UR36][R10.64+0x2], R12 ;  /* 0x0000020c0a000986 */ /* 0x0007e2000c101524 */
[----:B------:R-:W-:Y:S05]  /*2a10*/  @!P2 BRA `(.L_x_39) ;  /* 0x000000000004a947 */ /* 0x000fea0003800000 */
[----:B------:R4:W5:Y:S02]  /*2a20*/  LDG.E.LTC128B.U16 R24, desc[UR36][R6.64+0x10] ;  /* 0x0000102406187981 */ /* 0x000964000c1e1520 */
.L_x_39:
[----:B------:R-:W-:Y:S05]  /*2a30*/  BSYNC B1 ;  /* 0x0000000000017941 */ /* 0x000fea0003800000 */
.L_x_38:
        /* <DEDUP_REMOVED lines=10> */
.L_x_41:
[----:B------:R-:W-:Y:S05]  /*2ae0*/  BSYNC B1 ;  /* 0x0000000000017941 */ /* 0x000fea0003800000 */
.L_x_40:
[----:B0----5:R-:W-:Y:S01]  /*2af0*/  IMAD.U32 R13, R24, 0x10000, RZ ;  /* 0x00010000180d7824 */ /* 0x021fe200078e00ff */
[----:B------:R-:W-:Y:S01]  /*2b00*/  ISETP.GT.AND P1, PT, R0, 0x8, P1 ;  /* 0x000000080000780c */ /* 0x000fe20000f24270 */
[----:B------:R-:W-:Y:S02]  /*2b10*/  BSSY B1, `(.L_x_42) ;  /* 0x0000007000017945 */ /* 0x000fe40003800000 */
[----:B---3--:R-:W-:-:S04]  /*2b20*/  FMUL R12, R13, R156 ;  /* 0x0000009c0d0c7220 */ /* 0x008fc80000400000 */
[----:B------:R-:W-:-:S05]  /*2b30*/  FFMA R12, R29, R155, R12 ;  /* 0x0000009b1d0c7223 */ /* 0x000fca000000000c */
[----:B------:R-:W-:-:S05]  /*2b40*/  F2FP.BF16.F32.PACK_AB R12, RZ, R12 ;  /* 0x0000000cff0c723e */ /* 0x000fca00000010ff */
[----:B------:R0:W-:Y:S01]  /*2b50*/  @P3 STG.E.U16 desc[UR36][R4.64+0x12], R12 ;  /* 0x0000120c04003986 */ /* 0x0001e2000c101524 */
[----:B------:R-:W-:Y:S05]  /*2b60*/  @!P1 BRA `(.L_x_43) ;  /* 0x0000000000049947 */ /* 0x000fea0003800000 */
[----:B------:R3:W5:Y:S02]  /*2b70*/  LDG.E.LTC128B.U16 R24, desc[UR36][R8.64+0x10] ;  /* 0x0000102408187981 */ /* 0x000764000c1e1520 */
.L_x_43:
[----:B------:R-:W-:Y:S05]  /*2b80*/  BSYNC B1 ;  /* 0x0000000000017941 */ /* 0x000fea0003800000 */
.L_x_42:
[----:B-----5:R-:W-:Y:S01]  /*2b90*/  IMAD.U32 R13, R24, 0x10000, RZ ;  /* 0x00010000180d7824 */ /* 0x020fe200078e00ff */
[----:B------:R-:W-:Y:S01]  /*2ba0*/  ISETP.GT.AND P0, PT, R0, 0x8, P0 ;  /* 0x000000080000780c */ /* 0x000fe20000704270 */
[----:B------:R-:W-:Y:S02]  /*2bb0*/  BSSY B1, `(.L_x_44) ;  /* 0x0000007000017945 */ /* 0x000fe40003800000 */
[----:B------:R-:W-:-:S04]  /*2bc0*/  FMUL R13, R13, R156 ;  /* 0x0000009c0d0d7220 */ /* 0x000fc80000400000 */
[----:B------:R-:W-:-:S05]  /*2bd0*/  FFMA R13, R30, R155, R13 ;  /* 0x0000009b1e0d7223 */ /* 0x000fca000000000d */
[----:B------:R-:W-:-:S05]  /*2be0*/  F2FP.BF16.F32.PACK_AB R13, RZ, R13 ;  /* 0x0000000dff0d723e */ /* 0x000fca00000010ff */
[----:B------:R0:W-:Y:S01]  /*2bf0*/  @P1 STG.E.U16 desc[UR36][R10.64+0x10], R13 ;  /* 0x0000100d0a001986 */ /* 0x0001e2000c101524 */
[----:B------:R-:W-:Y:S05]  /*2c00*/  @!P0 BRA `(.L_x_45) ;  /* 0x0000000000048947 */ /* 0x000fea0003800000 */
[----:B------:R0:W5:Y:S02]  /*2c10*/  LDG.E.LTC128B.U16 R24, desc[UR36][R8.64+0x12] ;  /* 0x0000122408187981 */ /* 0x000164000c1e1520 */
.L_x_45:
[----:B------:R-:W-:Y:S05]  /*2c20*/  BSYNC B1 ;  /* 0x0000000000017941 */ /* 0x000fea0003800000 */
.L_x_44:
[----:B0----5:R-:W-:Y:S01]  /*2c30*/  IMAD.U32 R13, R24, 0x10000, RZ ;  /* 0x00010000180d7824 */ /* 0x021fe200078e00ff */
        /* <DEDUP_REMOVED lines=9> */
.L_x_47:
[----:B------:R-:W-:Y:S05]  /*2cd0*/  BSYNC B1 ;  /* 0x0000000000017941 */ /* 0x000fea0003800000 */
.L_x_46:
        /* <DEDUP_REMOVED lines=10> */
.L_x_49:
[----:B------:R-:W-:Y:S05]  /*2d80*/  BSYNC B1 ;  /* 0x0000000000017941 */ /* 0x000fea0003800000 */
.L_x_48:
[----:B0----5:R-:W-:Y:S01]  /*2d90*/  IMAD.U32 R13, R24, 0x10000, RZ ;  /* 0x00010000180d7824 */ /* 0x021fe200078e00ff */
        /* <DEDUP_REMOVED lines=8> */
.L_x_51:
[----:B------:R-:W-:Y:S05]  /*2e20*/  BSYNC B1 ;  /* 0x0000000000017941 */ /* 0x000fea0003800000 */
.L_x_50:
        /* <DEDUP_REMOVED lines=9> */
.L_x_53:
[----:B------:R-:W-:Y:S05]  /*2ec0*/  BSYNC B1 ;  /* 0x0000000000017941 */ /* 0x000fea0003800000 */
.L_x_52:
        /* <DEDUP_REMOVED lines=10> */
.L_x_55:
[----:B------:R-:W-:Y:S05]  /*2f70*/  BSYNC B1 ;  /* 0x0000000000017941 */ /* 0x000fea0003800000 */
.L_x_54:
        /* <DEDUP_REMOVED lines=10> */
.L_x_57:
[----:B------:R-:W-:Y:S05]  /*3020*/  BSYNC B1 ;  /* 0x0000000000017941 */ /* 0x000fea0003800000 */
.L_x_56:
        /* <DEDUP_REMOVED lines=9> */
.L_x_59:
[----:B------:R-:W-:Y:S05]  /*30c0*/  BSYNC B1 ;  /* 0x0000000000017941 */ /* 0x000fea0003800000 */
.L_x_58:
        /* <DEDUP_REMOVED lines=9> */
.L_x_61:
[----:B------:R-:W-:Y:S05]  /*3160*/  BSYNC B1 ;  /* 0x0000000000017941 */ /* 0x000fea0003800000 */
.L_x_60:
        /* <DEDUP_REMOVED lines=10> */
.L_x_63:
[----:B------:R-:W-:Y:S05]  /*3210*/  BSYNC B1 ;  /* 0x0000000000017941 */ /* 0x000fea0003800000 */
.L_x_62:
        /* <DEDUP_REMOVED lines=10> */
.L_x_65:
[----:B------:R-:W-:Y:S05]  /*32c0*/  BSYNC B1 ;  /* 0x0000000000017941 */ /* 0x000fea0003800000 */
.L_x_64:
        /* <DEDUP_REMOVED lines=9> */
.L_x_67:
[----:B------:R-:W-:Y:S05]  /*3360*/  BSYNC B1 ;  /* 0x0000000000017941 */ /* 0x000fea0003800000 */
.L_x_66:
        /* <DEDUP_REMOVED lines=9> */
.L_x_69:
[----:B------:R-:W-:Y:S05]  /*3400*/  BSYNC B1 ;  /* 0x0000000000017941 */ /* 0x000fea0003800000 */
.L_x_68:
        /* <DEDUP_REMOVED lines=10> */
.L_x_71:
[----:B------:R-:W-:Y:S05]  /*34b0*/  BSYNC B1 ;  /* 0x0000000000017941 */ /* 0x000fea0003800000 */
.L_x_70:
        /* <DEDUP_REMOVED lines=10> */
.L_x_73:
[----:B------:R-:W-:Y:S05]  /*3560*/  BSYNC B1 ;  /* 0x0000000000017941 */ /* 0x000fea0003800000 */
.L_x_72:
        /* <DEDUP_REMOVED lines=9> */
.L_x_75:
[----:B------:R-:W-:Y:S05]  /*3600*/  BSYNC B1 ;  /* 0x0000000000017941 */ /* 0x000fea0003800000 */
.L_x_74:
        /* <DEDUP_REMOVED lines=9> */
.L_x_77:
[----:B------:R-:W-:Y:S05]  /*36a0*/  BSYNC B1 ;  /* 0x0000000000017941 */ /* 0x000fea0003800000 */
.L_x_76:
        /* <DEDUP_REMOVED lines=10> */
.L_x_79:
[----:B------:R-:W-:Y:S05]  /*3750*/  BSYNC B1 ;  /* 0x0000000000017941 */ /* 0x000fea0003800000 */
.L_x_78:
        /* <DEDUP_REMOVED lines=10> */
.L_x_81:
[----:B------:R-:W-:Y:S05]  /*3800*/  BSYNC B1 ;  /* 0x0000000000017941 */ /* 0x000fea0003800000 */
.L_x_80:
        /* <DEDUP_REMOVED lines=9> */
.L_x_83:
[----:B------:R-:W-:Y:S05]  /*38a0*/  BSYNC B1 ;  /* 0x0000000000017941 */ /* 0x000fea0003800000 */
.L_x_82:
        /* <DEDUP_REMOVED lines=9> */
.L_x_85:
[----:B------:R-:W-:Y:S05]  /*3940*/  BSYNC B1 ;  /* 0x0000000000017941 */ /* 0x000fea0003800000 */
.L_x_84:
        /* <DEDUP_REMOVED lines=10> */
.L_x_87:
[----:B------:R-:W-:Y:S05]  /*39f0*/  BSYNC B1 ;  /* 0x0000000000017941 */ /* 0x000fea0003800000 */
.L_x_86:
        /* <DEDUP_REMOVED lines=10> */
.L_x_89:
[----:B------:R-:W-:Y:S05]  /*3aa0*/  BSYNC B1 ;  /* 0x0000000000017941 */ /* 0x000fea0003800000 */
.L_x_88:
        /* <DEDUP_REMOVED lines=9> */
.L_x_91:
[----:B------:R-:W-:Y:S05]  /*3b40*/  BSYNC B1 ;  /* 0x0000000000017941 */ /* 0x000fea0003800000 */
.L_x_90:
        /* <DEDUP_REMOVED lines=9> */
.L_x_93:
[----:B------:R-:W-:Y:S05]  /*3be0*/  BSYNC B1 ;  /* 0x0000000000017941 */ /* 0x000fea0003800000 */
.L_x_92:
        /* <DEDUP_REMOVED lines=10> */
.L_x_95:
[----:B------:R-:W-:Y:S05]  /*3c90*/  BSYNC B1 ;  /* 0x0000000000017941 */ /* 0x000fea0003800000 */
.L_x_94:
        /* <DEDUP_REMOVED lines=10> */
.L_x_97:
[----:B------:R-:W-:Y:S05]  /*3d40*/  BSYNC B1 ;  /* 0x0000000000017941 */ /* 0x000fea0003800000 */
.L_x_96:
        /* <DEDUP_REMOVED lines=9> */
.L_x_99:
[----:B------:R-:W-:Y:S05]  /*3de0*/  BSYNC B1 ;  /* 0x0000000000017941 */ /* 0x000fea0003800000 */
.L_x_98:
        /* <DEDUP_REMOVED lines=9> */
.L_x_101:
[----:B------:R-:W-:Y:S05]  /*3e80*/  BSYNC B1 ;  /* 0x0000000000017941 */ /* 0x000fea0003800000 */
.L_x_100:
        /* <DEDUP_REMOVED lines=10> */
.L_x_103:
[----:B------:R-:W-:Y:S05]  /*3f30*/  BSYNC B1 ;  /* 0x0000000000017941 */ /* 0x000fea0003800000 */
.L_x_102:
        /* <DEDUP_REMOVED lines=10> */
.L_x_105:
[----:B------:R-:W-:Y:S05]  /*3fe0*/  BSYNC B1 ;  /* 0x0000000000017941 */ /* 0x000fea0003800000 */
.L_x_104:
        /* <DEDUP_REMOVED lines=9> */
.L_x_107:
[----:B------:R-:W-:Y:S05]  /*4080*/  BSYNC B1 ;  /* 0x0000000000017941 */ /* 0x000fea0003800000 */
.L_x_106:
        /* <DEDUP_REMOVED lines=9> */
.L_x_109:
[----:B------:R-:W-:Y:S05]  /*4120*/  BSYNC B1 ;  /* 0x0000000000017941 */ /* 0x000fea0003800000 */
.L_x_108:
        /* <DEDUP_REMOVED lines=10> */
.L_x_111:
[----:B------:R-:W-:Y:S05]  /*41d0*/  BSYNC B1 ;  /* 0x0000000000017941 */ /* 0x000fea0003800000 */
.L_x_110:
        /* <DEDUP_REMOVED lines=10> */
.L_x_113:
[----:B------:R-:W-:Y:S05]  /*4280*/  BSYNC B1 ;  /* 0x0000000000017941 */ /* 0x000fea0003800000 */
.L_x_112:
        /* <DEDUP_REMOVED lines=9> */
.L_x_115:
[----:B------:R-:W-:Y:S05]  /*4320*/  BSYNC B1 ;  /* 0x0000000000017941 */ /* 0x000fea0003800000 */
.L_x_114:
        /* <DEDUP_REMOVED lines=9> */
.L_x_117:
[----:B------:R-:W-:Y:S05]  /*43c0*/  BSYNC B1 ;  /* 0x0000000000017941 */ /* 0x000fea0003800000 */
.L_x_116:
        /* <DEDUP_REMOVED lines=10> */
.L_x_119:
[----:B------:R-:W-:Y:S05]  /*4470*/  BSYNC B1 ;  /* 0x0000000000017941 */ /* 0x000fea0003800000 */
.L_x_118:
        /* <DEDUP_REMOVED lines=10> */
.L_x_121:
[----:B------:R-:W-:Y:S05]  /*4520*/  BSYNC B1 ;  /* 0x0000000000017941 */ /* 0x000fea0003800000 */
.L_x_120:
        /* <DEDUP_REMOVED lines=9> */
.L_x_123:
[----:B------:R-:W-:Y:S05]  /*45c0*/  BSYNC B1 ;  /* 0x0000000000017941 */ /* 0x000fea0003800000 */
.L_x_122:
        /* <DEDUP_REMOVED lines=9> */
.L_x_125:
[----:B------:R-:W-:Y:S05]  /*4660*/  BSYNC B1 ;  /* 0x0000000000017941 */ /* 0x000fea0003800000 */
.L_x_124:
        /* <DEDUP_REMOVED lines=10> */
.L_x_127:
[----:B------:R-:W-:Y:S05]  /*4710*/  BSYNC B1 ;  /* 0x0000000000017941 */ /* 0x000fea0003800000 */
.L_x_126:
        /* <DEDUP_REMOVED lines=10> */
.L_x_129:
[----:B------:R-:W-:Y:S05]  /*47c0*/  BSYNC B1 ;  /* 0x0000000000017941 */ /* 0x000fea0003800000 */
.L_x_128:
        /* <DEDUP_REMOVED lines=9> */
.L_x_131:
[----:B------:R-:W-:Y:S05]  /*4860*/  BSYNC B1 ;  /* 0x0000000000017941 */ /* 0x000fea0003800000 */
.L_x_130:
        /* <DEDUP_REMOVED lines=9> */
.L_x_133:
[----:B------:R-:W-:Y:S05]  /*4900*/  BSYNC B1 ;  /* 0x0000000000017941 */ /* 0x000fea0003800000 */
.L_x_132:
        /* <DEDUP_REMOVED lines=10> */
.L_x_135:
[----:B------:R-:W-:Y:S05]  /*49b0*/  BSYNC B1 ;  /* 0x0000000000017941 */ /* 0x000fea0003800000 */
.L_x_134:
        /* <DEDUP_REMOVED lines=10> */
.L_x_137:
[----:B------:R-:W-:Y:S05]  /*4a60*/  BSYNC B1 ;  /* 0x0000000000017941 */ /* 0x000fea0003800000 */
.L_x_136:
        /* <DEDUP_REMOVED lines=9> */
.L_x_139:
[----:B------:R-:W-:Y:S05]  /*4b00*/  BSYNC B1 ;  /* 0x0000000000017941 */ /* 0x000fea0003800000 */
.L_x_138:
        /* <DEDUP_REMOVED lines=9> */
.L_x_141:
[----:B------:R-:W-:Y:S05]  /*4ba0*/  BSYNC B1 ;  /* 0x0000000000017941 */ /* 0x000fea0003800000 */
.L_x_140:
        /* <DEDUP_REMOVED lines=10> */
.L_x_143:
[----:B------:R-:W-:Y:S05]  /*4c50*/  BSYNC B1 ;  /* 0x0000000000017941 */ /* 0x000fea0003800000 */
.L_x_142:
        /* <DEDUP_REMOVED lines=10> */
.L_x_145:
[----:B------:R-:W-:Y:S05]  /*4d00*/  BSYNC B1 ;  /* 0x0000000000017941 */ /* 0x000fea0003800000 */
.L_x_144:
        /* <DEDUP_REMOVED lines=9> */
.L_x_147:
[----:B------:R-:W-:Y:S05]  /*4da0*/  BSYNC B1 ;  /* 0x0000000000017941 */ /* 0x000fea0003800000 */
.L_x_146:
        /* <DEDUP_REMOVED lines=9> */
.L_x_149:
[----:B------:R-:W-:Y:S05]  /*4e40*/  BSYNC B1 ;  /* 0x0000000000017941 */ /* 0x000fea0003800000 */
.L_x_148:
        /* <DEDUP_REMOVED lines=10> */
.L_x_151:
[----:B------:R-:W-:Y:S05]  /*4ef0*/  BSYNC B1 ;  /* 0x0000000000017941 */ /* 0x000fea0003800000 */
.L_x_150:
        /* <DEDUP_REMOVED lines=10> */
.L_x_153:
[----:B------:R-:W-:Y:S05]  /*4fa0*/  BSYNC B1 ;  /* 0x0000000000017941 */ /* 0x000fea0003800000 */
.L_x_152:
        /* <DEDUP_REMOVED lines=9> */
.L_x_155:
[----:B------:R-:W-:Y:S05]  /*5040*/  BSYNC B1 ;  /* 0x0000000000017941 */ /* 0x000fea0003800000 */
.L_x_154:
        /* <DEDUP_REMOVED lines=9> */
.L_x_157:
[----:B------:R-:W-:Y:S05]  /*50e0*/  BSYNC B1 ;  /* 0x0000000000017941 */ /* 0x000fea0003800000 */
.L_x_156:
        /* <DEDUP_REMOVED lines=10> */
.L_x_159:
[----:B------:R-:W-:Y:S05]  /*5190*/  BSYNC B1 ;  /* 0x0000000000017941 */ /* 0x000fea0003800000 */
.L_x_158:
        /* <DEDUP_REMOVED lines=10> */
.L_x_161:
[----:B------:R-:W-:Y:S05]  /*5240*/  BSYNC B1 ;  /* 0x0000000000017941 */ /* 0x000fea0003800000 */
.L_x_160:
        /* <DEDUP_REMOVED lines=9> */
.L_x_163:
[----:B------:R-:W-:Y:S05]  /*52e0*/  BSYNC B1 ;  /* 0x0000000000017941 */ /* 0x000fea0003800000 */
.L_x_162:
        /* <DEDUP_REMOVED lines=9> */
.L_x_165:
[----:B------:R-:W-:Y:S05]  /*5380*/  BSYNC B1 ;  /* 0x0000000000017941 */ /* 0x000fea0003800000 */
.L_x_164:
        /* <DEDUP_REMOVED lines=10> */
.L_x_167:
[----:B------:R-:W-:Y:S05]  /*5430*/  BSYNC B1 ;  /* 0x0000000000017941 */ /* 0x000fea0003800000 */
.L_x_166:
        /* <DEDUP_REMOVED lines=10> */
.L_x_169:
[----:B------:R-:W-:Y:S05]  /*54e0*/  BSYNC B1 ;  /* 0x0000000000017941 */ /* 0x000fea0003800000 */
.L_x_168:
        /* <DEDUP_REMOVED lines=9> */
.L_x_171:
[----:B------:R-:W-:Y:S05]  /*5580*/  BSYNC B1 ;  /* 0x0000000000017941 */ /* 0x000fea0003800000 */
.L_x_170:
        /* <DEDUP_REMOVED lines=9> */
.L_x_173:
[----:B------:R-:W-:Y:S05]  /*5620*/  BSYNC B1 ;  /* 0x0000000000017941 */ /* 0x000fea0003800000 */
.L_x_172:
        /* <DEDUP_REMOVED lines=10> */
.L_x_175:
[----:B------:R-:W-:Y:S05]  /*56d0*/  BSYNC B1 ;  /* 0x0000000000017941 */ /* 0x000fea0003800000 */
.L_x_174:
        /* <DEDUP_REMOVED lines=10> */
.L_x_177:
[----:B------:R-:W-:Y:S05]  /*5780*/  BSYNC B1 ;  /* 0x0000000000017941 */ /* 0x000fea0003800000 */
.L_x_176:
        /* <DEDUP_REMOVED lines=9> */
.L_x_179:
[----:B------:R-:W-:Y:S05]  /*5820*/  BSYNC B1 ;  /* 0x0000000000017941 */ /* 0x000fea0003800000 */
.L_x_178:
        /* <DEDUP_REMOVED lines=9> */
.L_x_181:
[----:B------:R-:W-:Y:S05]  /*58c0*/  BSYNC B1 ;  /* 0x0000000000017941 */ /* 0x000fea0003800000 */
.L_x_180:
        /* <DEDUP_REMOVED lines=10> */
.L_x_183:
[----:B------:R-:W-:Y:S05]  /*5970*/  BSYNC B1 ;  /* 0x0000000000017941 */ /* 0x000fea0003800000 */
.L_x_182:
        /* <DEDUP_REMOVED lines=10> */
.L_x_185:
[----:B------:R-:W-:Y:S05]  /*5a20*/  BSYNC B1 ;  /* 0x0000000000017941 */ /* 0x000fea0003800000 */
.L_x_184:
        /* <DEDUP_REMOVED lines=9> */
.L_x_187:
[----:B------:R-:W-:Y:S05]  /*5ac0*/  BSYNC B1 ;  /* 0x0000000000017941 */ /* 0x000fea0003800000 */
.L_x_186:
        /* <DEDUP_REMOVED lines=9> */
.L_x_189:
[----:B------:R-:W-:Y:S05]  /*5b60*/  BSYNC B1 ;  /* 0x0000000000017941 */ /* 0x000fea0003800000 */
.L_x_188:
        /* <DEDUP_REMOVED lines=10> */
.L_x_191:
[----:B------:R-:W-:Y:S05]  /*5c10*/  BSYNC B1 ;  /* 0x0000000000017941 */ /* 0x000fea0003800000 */
.L_x_190:
        /* <DEDUP_REMOVED lines=10> */
.L_x_193:
[----:B------:R-:W-:Y:S05]  /*5cc0*/  BSYNC B1 ;  /* 0x0000000000017941 */ /* 0x000fea0003800000 */
.L_x_192:
        /* <DEDUP_REMOVED lines=9> */
.L_x_195:
[----:B------:R-:W-:Y:S05]  /*5d60*/  BSYNC B1 ;  /* 0x0000000000017941 */ /* 0x000fea0003800000 */
.L_x_194:
        /* <DEDUP_REMOVED lines=9> */
.L_x_197:
[----:B------:R-:W-:Y:S05]  /*5e00*/  BSYNC B1 ;  /* 0x0000000000017941 */ /* 0x000fea0003800000 */
.L_x_196:
        /* <DEDUP_REMOVED lines=10> */
.L_x_199:
[----:B------:R-:W-:Y:S05]  /*5eb0*/  BSYNC B1 ;  /* 0x0000000000017941 */ /* 0x000fea0003800000 */
.L_x_198:
        /* <DEDUP_REMOVED lines=10> */
.L_x_201:
[----:B------:R-:W-:Y:S05]  /*5f60*/  BSYNC B1 ;  /* 0x0000000000017941 */ /* 0x000fea0003800000 */
.L_x_200:
        /* <DEDUP_REMOVED lines=9> */
.L_x_203:
[----:B------:R-:W-:Y:S05]  /*6000*/  BSYNC B1 ;  /* 0x0000000000017941 */ /* 0x000fea0003800000 */
.L_x_202:
        /* <DEDUP_REMOVED lines=9> */
.L_x_205:
[----:B------:R-:W-:Y:S05]  /*60a0*/  BSYNC B1 ;  /* 0x0000000000017941 */ /* 0x000fea0003800000 */
.L_x_204:
        /* <DEDUP_REMOVED lines=10> */
.L_x_207:
[----:B------:R-:W-:Y:S05]  /*6150*/  BSYNC B1 ;  /* 0x0000000000017941 */ /* 0x000fea0003800000 */
.L_x_206:
        /* <DEDUP_REMOVED lines=10> */
.L_x_209:
[----:B------:R-:W-:Y:S05]  /*6200*/  BSYNC B1 ;  /* 0x0000000000017941 */ /* 0x000fea0003800000 */
.L_x_208:
        /* <DEDUP_REMOVED lines=9> */
.L_x_211:
[----:B------:R-:W-:Y:S05]  /*62a0*/  BSYNC B1 ;  /* 0x0000000000017941 */ /* 0x000fea0003800000 */
.L_x_210:
        /* <DEDUP_REMOVED lines=9> */
.L_x_213:
[----:B------:R-:W-:Y:S05]  /*6340*/  BSYNC B1 ;  /* 0x0000000000017941 */ /* 0x000fea0003800000 */
.L_x_212:
        /* <DEDUP_REMOVED lines=10> */
.L_x_215:
[----:B------:R-:W-:Y:S05]  /*63f0*/  BSYNC B1 ;  /* 0x0000000000017941 */ /* 0x000fea0003800000 */
.L_x_214:
        /* <DEDUP_REMOVED lines=10> */
.L_x_217:
[----:B------:R-:W-:Y:S05]  /*64a0*/  BSYNC B1 ;  /* 0x0000000000017941 */ /* 0x000fea0003800000 */
.L_x_216:
        /* <DEDUP_REMOVED lines=9> */
.L_x_219:
[----:B------:R-:W-:Y:S05]  /*6540*/  BSYNC B1 ;  /* 0x0000000000017941 */ /* 0x000fea0003800000 */
.L_x_218:
        /* <DEDUP_REMOVED lines=9> */
.L_x_221:
[----:B------:R-:W-:Y:S05]  /*65e0*/  BSYNC B1 ;  /* 0x0000000000017941 */ /* 0x000fea0003800000 */
.L_x_220:
        /* <DEDUP_REMOVED lines=10> */
.L_x_223:
[----:B------:R-:W-:Y:S05]  /*6690*/  BSYNC B1 ;  /* 0x0000000000017941 */ /* 0x000fea0003800000 */
.L_x_222:
        /* <DEDUP_REMOVED lines=10> */
.L_x_225:
[----:B------:R-:W-:Y:S05]  /*6740*/  BSYNC B1 ;  /* 0x0000000000017941 */ /* 0x000fea0003800000 */
.L_x_224:
        /* <DEDUP_REMOVED lines=9> */
.L_x_227:
[----:B------:R-:W-:Y:S05]  /*67e0*/  BSYNC B1 ;  /* 0x0000000000017941 */ /* 0x000fea0003800000 */
.L_x_226:
        /* <DEDUP_REMOVED lines=9> */
.L_x_229:
[----:B------:R-:W-:Y:S05]  /*6880*/  BSYNC B1 ;  /* 0x0000000000017941 */ /* 0x000fea0003800000 */
.L_x_228:
        /* <DEDUP_REMOVED lines=10> */
.L_x_231:
[----:B------:R-:W-:Y:S05]  /*6930*/  BSYNC B1 ;  /* 0x0000000000017941 */ /* 0x000fea0003800000 */
.L_x_230:
        /* <DEDUP_REMOVED lines=10> */
.L_x_233:
[----:B------:R-:W-:Y:S05]  /*69e0*/  BSYNC B1 ;  /* 0x0000000000017941 */ /* 0x000fea0003800000 */
.L_x_232:
        /* <DEDUP_REMOVED lines=9> */
.L_x_235:
[----:B------:R-:W-:Y:S05]  /*6a80*/  BSYNC B1 ;  /* 0x0000000000017941 */ /* 0x000fea0003800000 */
.L_x_234:
        /* <DEDUP_REMOVED lines=9> */
.L_x_237:
[----:B------:R-:W-:Y:S05]  /*6b20*/  BSYNC B1 ;  /* 0x0000000000017941 */ /* 0x000fea0003800000 */
.L_x_236:
        /* <DEDUP_REMOVED lines=10> */
.L_x_239:
[----:B------:R-:W-:Y:S05]  /*6bd0*/  BSYNC B1 ;  /* 0x0000000000017941 */ /* 0x000fea0003800000 */
.L_x_238:
        /* <DEDUP_REMOVED lines=10> */
.L_x_241:
[----:B------:R-:W-:Y:S05]  /*6c80*/  BSYNC B1 ;  /* 0x0000000000017941 */ /* 0x000fea0003800000 */
.L_x_240:
        /* <DEDUP_REMOVED lines=9> */
.L_x_243:
[----:B------:R-:W-:Y:S05]  /*6d20*/  BSYNC B1 ;  /* 0x0000000000017941 */ /* 0x000fea0003800000 */
.L_x_242:
        /* <DEDUP_REMOVED lines=9> */
.L_x_245:
[----:B------:R-:W-:Y:S05]  /*6dc0*/  BSYNC B1 ;  /* 0x0000000000017941 */ /* 0x000fea0003800000 */
.L_x_244:
        /* <DEDUP_REMOVED lines=10> */
.L_x_247:
[----:B------:R-:W-:Y:S05]  /*6e70*/  BSYNC B1 ;  /* 0x0000000000017941 */ /* 0x000fea0003800000 */
.L_x_246:
        /* <DEDUP_REMOVED lines=10> */
.L_x_249:
[----:B------:R-:W-:Y:S05]  /*6f20*/  BSYNC B1 ;  /* 0x0000000000017941 */ /* 0x000fea0003800000 */
.L_x_248:
        /* <DEDUP_REMOVED lines=9> */
.L_x_251:
[----:B------:R-:W-:Y:S05]  /*6fc0*/  BSYNC B1 ;  /* 0x0000000000017941 */ /* 0x000fea0003800000 */
.L_x_250:
        /* <DEDUP_REMOVED lines=9> */
.L_x_253:
[----:B------:R-:W-:Y:S05]  /*7060*/  BSYNC B1 ;  /* 0x0000000000017941 */ /* 0x000fea0003800000 */
.L_x_252:
        /* <DEDUP_REMOVED lines=10> */
.L_x_255:
[----:B------:R-:W-:Y:S05]  /*7110*/  BSYNC B1 ;  /* 0x0000000000017941 */ /* 0x000fea0003800000 */
.L_x_254:
        /* <DEDUP_REMOVED lines=10> */
.L_x_257:
[----:B------:R-:W-:Y:S05]  /*71c0*/  BSYNC B1 ;  /* 0x0000000000017941 */ /* 0x000fea0003800000 */
.L_x_256:
        /* <DEDUP_REMOVED lines=9> */
.L_x_259:
[----:B------:R-:W-:Y:S05]  /*7260*/  BSYNC B1 ;  /* 0x0000000000017941 */ /* 0x000fea0003800000 */
.L_x_258:
        /* <DEDUP_REMOVED lines=9> */
.L_x_261:
[----:B------:R-:W-:Y:S05]  /*7300*/  BSYNC B1 ;  /* 0x0000000000017941 */ /* 0x000fea0003800000 */
.L_x_260:
        /* <DEDUP_REMOVED lines=10> */
.L_x_263:
[----:B------:R-:W-:Y:S05]  /*73b0*/  BSYNC B1 ;  /* 0x0000000000017941 */ /* 0x000fea0003800000 */
.L_x_262:
        /* <DEDUP_REMOVED lines=10> */
.L_x_265:
[----:B------:R-:W-:Y:S05]  /*7460*/  BSYNC B1 ;  /* 0x0000000000017941 */ /* 0x000fea0003800000 */
.L_x_264:
        /* <DEDUP_REMOVED lines=9> */
.L_x_267:
[----:B------:R-:W-:Y:S05]  /*7500*/  BSYNC B1 ;  /* 0x0000000000017941 */ /* 0x000fea0003800000 */
.L_x_266:
        /* <DEDUP_REMOVED lines=9> */
.L_x_269:
[----:B------:R-:W-:Y:S05]  /*75a0*/  BSYNC B1 ;  /* 0x0000000000017941 */ /* 0x000fea0003800000 */
.L_x_268:
        /* <DEDUP_REMOVED lines=10> */
.L_x_271:
[----:B------:R-:W-:Y:S05]  /*7650*/  BSYNC B1 ;  /* 0x0000000000017941 */ /* 0x000fea0003800000 */
.L_x_270:
        /* <DEDUP_REMOVED lines=10> */
.L_x_273:
[----:B------:R-:W-:Y:S05]  /*7700*/  BSYNC B1 ;  /* 0x0000000000017941 */ /* 0x000fea0003800000 */
.L_x_272:
        /* <DEDUP_REMOVED lines=9> */
.L_x_275:
[----:B------:R-:W-:Y:S05]  /*77a0*/  BSYNC B1 ;  /* 0x0000000000017941 */ /* 0x000fea0003800000 */
.L_x_274:
        /* <DEDUP_REMOVED lines=9> */
.L_x_277:
[----:B------:R-:W-:Y:S05]  /*7840*/  BSYNC B1 ;  /* 0x0000000000017941 */ /* 0x000fea0003800000 */
.L_x_276:
        /* <DEDUP_REMOVED lines=10> */
.L_x_279:
[----:B------:R-:W-:Y:S05]  /*78f0*/  BSYNC B1 ;  /* 0x0000000000017941 */ /* 0x000fea0003800000 */
.L_x_278:
        /* <DEDUP_REMOVED lines=10> */
.L_x_281:
[----:B------:R-:W-:Y:S05]  /*79a0*/  BSYNC B1 ;  /* 0x0000000000017941 */ /* 0x000fea0003800000 */
.L_x_280:
[----:B-----5:R-:W-:Y:S01]  /*79b0*/  IMAD.U32 R3, R24, 0x10000, RZ ;  /* 0x0001000018037824 */ /* 0x020fe200078e00ff */
[----:B------:R-:W-:Y:S01]  /*79c0*/  ISETP.GT.AND P1, PT, R0, 0x8, P1 ;  /* 0x000000080000780c */ /* 0x000fe20000f24270 */
[----:B------:R-:W-:Y:S02]  /*79d0*/  BSSY B1, `(.L_x_282) ;  /* 0x0000007000017945 */ /* 0x000fe40003800000 */
[----:B01--4-:R-:W-:-:S04]  /*79e0*/  FMUL R6, R3, R156 ;  /* 0x0000009c03067220 */ /* 0x013fc80000400000 */
[----:B------:R-:W-:-:S05]  /*79f0*/  FFMA R6, R149, R155, R6 ;  /* 0x0000009b95067223 */ /* 0x000fca0000000006 */
[----:B------:R-:W-:-:S05]  /*7a00*/  F2FP.BF16.F32.PACK_AB R6, RZ, R6 ;  /* 0x00000006ff06723e */ /* 0x000fca00000010ff */
[----:B------:R0:W-:Y:S01]  /*7a10*/  @P3 STG.E.U16 desc[UR36][R4.64+0x1f2], R6 ;  /* 0x0001f20604003986 */ /* 0x0001e2000c101524 */
[----:B------:R-:W-:Y:S05]  /*7a20*/  @!P1 BRA `(.L_x_283) ;  /* 0x0000000000049947 */ /* 0x000fea0003800000 */
[----:B------:R1:W5:Y:S02]  /*7a30*/  LDG.E.LTC128B.U16 R24, desc[UR36][R8.64+0x1f0] ;  /* 0x0001f02408187981 */ /* 0x000364000c1e1520 */
.L_x_283:
[----:B------:R-:W-:Y:S05]  /*7a40*/  BSYNC B1 ;  /* 0x0000000000017941 */ /* 0x000fea0003800000 */
.L_x_282:
[----:B-----5:R-:W-:Y:S01]  /*7a50*/  IMAD.U32 R3, R24, 0x10000, RZ ;  /* 0x0001000018037824 */ /* 0x020fe200078e00ff */
[----:B------:R-:W-:Y:S01]  /*7a60*/  ISETP.GT.AND P0, PT, R0, 0x8, P0 ;  /* 0x000000080000780c */ /* 0x000fe20000704270 */
[----:B0-----:R-:W-:Y:S01]  /*7a70*/  @P1 IMAD.MOV.U32 R4, RZ, RZ, R10 ;  /* 0x000000ffff041224 */ /* 0x001fe200078e000a */
[----:B------:R-:W-:Y:S01]  /*7a80*/  BSSY B1, `(.L_x_284) ;  /* 0x0000008000017945 */ /* 0x000fe20003800000 */
[----:B------:R-:W-:Y:S01]  /*7a90*/  FMUL R3, R3, R156 ;  /* 0x0000009c03037220 */ /* 0x000fe20000400000 */
[----:B------:R-:W-:-:S03]  /*7aa0*/  @P1 IMAD.MOV.U32 R5, RZ, RZ, R11 ;  /* 0x000000ffff051224 */ /* 0x000fc600078e000b */
[----:B------:R-:W-:-:S05]  /*7ab0*/  FFMA R3, R150, R155, R3 ;  /* 0x0000009b96037223 */ /* 0x000fca0000000003 */
[----:B------:R-:W-:-:S05]  /*7ac0*/  F2FP.BF16.F32.PACK_AB R3, RZ, R3 ;  /* 0x00000003ff03723e */ /* 0x000fca00000010ff */
[----:B------:R0:W-:Y:S01]  /*7ad0*/  @P1 STG.E.U16 desc[UR36][R4.64+0x1f0], R3 ;  /* 0x0001f00304001986 */ /* 0x0001e2000c101524 */
[----:B------:R-:W-:Y:S05]  /*7ae0*/  @!P0 BRA `(.L_x_285) ;  /* 0x0000000000048947 */ /* 0x000fea0003800000 */
[----:B------:R4:W5:Y:S02]  /*7af0*/  LDG.E.LTC128B.U16 R24, desc[UR36][R8.64+0x1f2] ;  /* 0x0001f22408187981 */ /* 0x000964000c1e1520 */
.L_x_285:
[----:B------:R-:W-:Y:S05]  /*7b00*/  BSYNC B1 ;  /* 0x0000000000017941 */ /* 0x000fea0003800000 */
.L_x_284:
[----:B------:R-:W-:Y:S05]  /*7b10*/  @!P0 BRA `(.L_x_286) ;  /* 0x0000002400308947 */ /* 0x000fea0003800000 */
[----:B0----5:R-:W-:-:S04]  /*7b20*/  IMAD.U32 R3, R24, 0x10000, RZ ;  /* 0x0001000018037824 */ /* 0x021fc800078e00ff */
[----:B------:R-:W-:-:S04]  /*7b30*/  FMUL R0, R3, R156 ;  /* 0x0000009c03007220 */ /* 0x000fc80000400000 */
[----:B------:R-:W-:-:S05]  /*7b40*/  FFMA R0, R151, R155, R0 ;  /* 0x0000009b97007223 */ /* 0x000fca0000000000 */
[----:B------:R-:W-:-:S05]  /*7b50*/  F2FP.BF16.F32.PACK_AB R0, RZ, R0 ;  /* 0x00000000ff00723e */ /* 0x000fca00000010ff */
[----:B------:R0:W-:Y:S01]  /*7b60*/  STG.E.U16 desc[UR36][R10.64+0x1f2], R0 ;  /* 0x0001f2000a007986 */ /* 0x0001e2000c101524 */
[----:B------:R-:W-:Y:S05]  /*7b70*/  BRA `(.L_x_286) ;  /* 0x0000002400187947 */ /* 0x000fea0003800000 */
.L_x_33:
[----:B------:R-:W-:Y:S01]  /*7b80*/  ISETP.GT.AND P0, PT, R3, 0x1, PT ;  /* 0x000000010300780c */ /* 0x000fe20003f04270 */
[----:B------:R-:W-:Y:S01]  /*7b90*/  ULDC.64 UR4, c[0x0][0x5c0] ;  /* 0x0001700000047ab9 */ /* 0x000fe20000000a00 */
[-C--:B------:R-:W-:Y:S01]  /*7ba0*/  FMUL R24, R24, R155.reuse ;  /* 0x0000009b18187220 */ /* 0x080fe20000400000 */
[-C--:B------:R-:W-:Y:S01]  /*7bb0*/  FMUL R25, R25, R155.reuse ;  /* 0x0000009b19197220 */ /* 0x080fe20000400000 */
[----:B------:R-:W-:Y:S01]  /*7bc0*/  ISETP.GT.AND P3, PT, R0, RZ, P0 ;  /* 0x000000ff0000720c */ /* 0x000fe20000764270 */
[-C--:B------:R-:W-:Y:S01]  /*7bd0*/  FMUL R26, R26, R155.reuse ;  /* 0x0000009b1a1a7220 */ /* 0x080fe20000400000 */
[----:B------:R-:W-:Y:S01]  /*7be0*/  LEA R4, P4, R160, UR4, 0x1 ;  /* 0x00000004a0047c11 */ /* 0x000fe2000f8808ff */
[-C--:B------:R-:W-:Y:S01]  /*7bf0*/  FMUL R27, R27, R155.reuse ;  /* 0x0000009b1b1b7220 */ /* 0x080fe20000400000 */
[----:B------:R-:W-:Y:S01]  /*7c00*/  F2FP.BF16.F32.PACK_AB R24, RZ, R24 ;  /* 0x00000018ff18723e */ /* 0x000fe200000010ff */
[-C--:B------:R-:W-:Y:S01]  /*7c10*/  FMUL R28, R28, R155.reuse ;  /* 0x0000009b1c1c7220 */ /* 0x080fe20000400000 */
[----:B------:R-:W-:Y:S01]  /*7c20*/  LEA.HI.X R5, R160, UR5, R153, 0x1, P4 ;  /* 0x00000005a0057c11 */ /* 0x000fe2000a0f0c99 */
[----:B------:R-:W-:Y:S01]  /*7c30*/  FMUL R29, R29, R155 ;  /* 0x0000009b1d1d7220 */ /* 0x000fe20000400000 */
[----:B------:R-:W-:Y:S01]  /*7c40*/  F2FP.BF16.F32.PACK_AB R25, RZ, R25 ;  /* 0x00000019ff19723e */ /* 0x000fe200000010ff */
[-C--:B------:R-:W-:Y:S01]  /*7c50*/  FMUL R30, R30, R155.reuse ;  /* 0x0000009b1e1e7220 */ /* 0x080fe20000400000 */
[----:B------:R-:W-:Y:S01]  /*7c60*/  SHF.L.U64.HI R11, R10, 0x4, R11 ;  /* 0x000000040a0b7819 */ /* 0x000fe2000001020b */
[----:B------:R-:W-:Y:S01]  /*7c70*/  @P1 STG.E.U16 desc[UR36][R4.64], R24 ;  /* 0x0000001804001986 */ /* 0x000fe2000c101524 */
[----:B------:R-:W-:Y:S01]  /*7c80*/  ISETP.GT.AND P1, PT, R3, 0x8, PT ;  /* 0x000000080300780c */ /* 0x000fe20003f24270 */
[-C--:B------:R-:W-:Y:S01]  /*7c90*/  FMUL R31, R31, R155.reuse ;  /* 0x0000009b1f1f7220 */ /* 0x080fe20000400000 */
[----:B------:R-:W-:Y:S01]  /*7ca0*/  ISETP.GT.AND P4, PT, R0, 0x8, P0 ;  /* 0x000000080000780c */ /* 0x000fe20000784270 */
[----:B------:R-:W-:Y:S01]  /*7cb0*/  @P3 STG.E.U16 desc[UR36][R4.64+0x2], R25 ;  /* 0x0000021904003986 */ /* 0x000fe2000c101524 */
[----:B------:R-:W-:Y:S01]  /*7cc0*/  LEA R6, P3, R10, R4, 0x4 ;  /* 0x000000040a067211 */ /* 0x000fe200078620ff */
[-C--:B------:R-:W-:Y:S01]  /*7cd0*/  FMUL R32, R32, R155.reuse ;  /* 0x0000009b20207220 */ /* 0x080fe20000400000 */
[C---:B------:R-:W-:Y:S01]  /*7ce0*/  ISETP.GT.AND P2, PT, R0.reuse, 0x8, P2 ;  /* 0x000000080000780c */ /* 0x040fe20001744270 */
[-C--:B------:R-:W-:Y:S01]  /*7cf0*/  FMUL R33, R33, R155.reuse ;  /* 0x0000009b21217220 */ /* 0x080fe20000400000 */
[----:B------:R-:W-:Y:S01]  /*7d00*/  ISETP.GT.AND P0, PT, R3, 0x9, PT ;  /* 0x000000090300780c */ /* 0x000fe20003f04270 */
[----:B------:R-:W-:Y:S01]  /*7d10*/  IMAD.X R7, R11, 0x1, R5, P3 ;  /* 0x000000010b077824 */ /* 0x000fe200018e0605 */
[----:B------:R-:W-:Y:S01]  /*7d20*/  ISETP.GT.AND P5, PT, R0, RZ, P1 ;  /* 0x000000ff0000720c */ /* 0x000fe20000fa4270 */
[-C--:B------:R-:W-:Y:S01]  /*7d30*/  FMUL R34, R34, R155.reuse ;  /* 0x0000009b22227220 */ /* 0x080fe20000400000 */
[----:B------:R-:W-:Y:S01]  /*7d40*/  ISETP.GT.AND P3, PT, R0, RZ, P0 ;  /* 0x000000ff0000720c */ /* 0x000fe20000764270 */
[-C--:B------:R-:W-:Y:S01]  /*7d50*/  FMUL R35, R35, R155.reuse ;  /* 0x0000009b23237220 */ /* 0x080fe20000400000 */
[----:B------:R-:W-:Y:S01]  /*7d60*/  F2FP.BF16.F32.PACK_AB R26, RZ, R26 ;  /* 0x0000001aff1a723e */ /* 0x000fe200000010ff */
[----:B------:R-:W-:Y:S01]  /*7d70*/  FMUL R36, R36, R155 ;  /* 0x0000009b24247220 */ /* 0x000fe20000400000 */
[----:B------:R-:W-:Y:S01]  /*7d80*/  F2FP.BF16.F32.PACK_AB R27, RZ, R27 ;  /* 0x0000001bff1b723e */ /* 0x000fe200000010ff */
[----:B------:R-:W-:Y:S01]  /*7d90*/  FMUL R37, R37, R155 ;  /* 0x0000009b25257220 */ /* 0x000fe20000400000 */
[----:B------:R-:W-:Y:S01]  /*7da0*/  F2FP.BF16.F32.PACK_AB R28, RZ, R28 ;  /* 0x0000001cff1c723e */ /* 0x000fe200000010ff */
[----:B------:R-:W-:Y:S01]  /*7db0*/  @P2 STG.E.U16 desc[UR36][R6.64], R26 ;  /* 0x0000001a06002986 */ /* 0x000fe2000c101524 */
[----:B------:R-:W-:Y:S01]  /*7dc0*/  F2FP.BF16.F32.PACK_AB R29, RZ, R29 ;  /* 0x0000001dff1d723e */ /* 0x000fe200000010ff */
[-C--:B------:R-:W-:Y:S01]  /*7dd0*/  FMUL R38, R38, R155.reuse ;  /* 0x0000009b26267220 */ /* 0x080fe20000400000 */
[C---:B------:R-:W-:Y:S01]  /*7de0*/  ISETP.GT.AND P2, PT, R0.reuse, 0x8, P1 ;  /* 0x000000080000780c */ /* 0x040fe20000f44270 */
[----:B------:R-:W-:Y:S01]  /*7df0*/  @P4 STG.E.U16 desc[UR36][R6.64+0x2], R27 ;  /* 0x0000021b06004986 */ /* 0x000fe2000c101524 */
[----:B------:R-:W-:Y:S01]  /*7e00*/  ISETP.GT.AND P1, PT, R3, 0x10, PT ;  /* 0x000000100300780c */ /* 0x000fe20003f24270 */
[-C--:B------:R-:W-:Y:S01]  /*7e10*/  FMUL R39, R39, R155.reuse ;  /* 0x0000009b27277220 */ /* 0x080fe20000400000 */
[----:B------:R-:W-:Y:S01]  /*7e20*/  F2FP.BF16.F32.PACK_AB R30, RZ, R30 ;  /* 0x0000001eff1e723e */ /* 0x000fe200000010ff */
[----:B------:R-:W-:Y:S01]  /*7e30*/  @P5 STG.E.U16 desc[UR36][R4.64+0x10], R28 ;  /* 0x0000101c04005986 */ /* 0x000fe2000c101524 */
[----:B------:R-:W-:Y:S01]  /*7e40*/  ISETP.GT.AND P4, PT, R0, RZ, P1 ;  /* 0x000000ff0000720c */ /* 0x000fe20000f84270 */
[----:B------:R-:W-:Y:S01]  /*7e50*/  FMUL R40, R40, R155 ;  /* 0x0000009b28287220 */ /* 0x000fe20000400000 */
[----:B------:R-:W-:Y:S01]  /*7e60*/  F2FP.BF16.F32.PACK_AB R31, RZ, R31 ;  /* 0x0000001fff1f723e */ /* 0x000fe200000010ff */
[----:B------:R-:W-:Y:S01]  /*7e70*/  @P3 STG.E.U16 desc[UR36][R4.64+0x12], R29 ;  /* 0x0000121d04003986 */ /* 0x000fe2000c101524 */
[----:B------:R-:W-:Y:S01]  /*7e80*/  ISETP.GT.AND P3, PT, R0, 0x8, P0 ;  /* 0x000000080000780c */ /* 0x000fe20000764270 */
[-C--:B------:R-:W-:Y:S01]  /*7e90*/  FMUL R41, R41, R155.reuse ;  /* 0x0000009b29297220 */ /* 0x080fe20000400000 */
[----:B------:R-:W-:Y:S01]  /*7ea0*/  ISETP.GT.AND P0, PT, R3, 0x11, PT ;  /* 0x000000110300780c */ /* 0x000fe20003f04270 */
[----:B------:R-:W-:Y:S01]  /*7eb0*/  @P2 STG.E.U16 desc[UR36][R6.64+0x10], R30 ;  /* 0x0000101e06002986 */ /* 0x000fe2000c101524 */
[----:B------:R-:W-:Y:S01]  /*7ec0*/  F2FP.BF16.F32.PACK_AB R32, RZ, R32 ;  /* 0x00000020ff20723e */ /* 0x000fe200000010ff */
[-C--:B------:R-:W-:Y:S01]  /*7ed0*/  FMUL R42, R42, R155.reuse ;  /* 0x0000009b2a2a7220 */ /* 0x080fe20000400000 */
[C---:B------:R-:W-:Y:S01]  /*7ee0*/  ISETP.GT.AND P5, PT, R0.reuse, RZ, P0 ;  /* 0x000000ff0000720c */ /* 0x040fe200007a4270 */
[-C--:B------:R-:W-:Y:S01]  /*7ef0*/  FMUL R43, R43, R155.reuse ;  /* 0x0000009b2b2b7220 */ /* 0x080fe20000400000 */
[----:B------:R-:W-:Y:S01]  /*7f00*/  ISETP.GT.AND P2, PT, R0, 0x8, P1 ;  /* 0x000000080000780c */ /* 0x000fe20000f44270 */
[-C--:B------:R-:W-:Y:S01]  /*7f10*/  FMUL R44, R44, R155.reuse ;  /* 0x0000009b2c2c7220 */ /* 0x080fe20000400000 */
[----:B------:R-:W-:Y:S01]  /*7f20*/  ISETP.GT.AND P1, PT, R3, 0x18, PT ;  /* 0x000000180300780c */ /* 0x000fe20003f24270 */
[----:B------:R-:W-:Y:S01]  /*7f30*/  FMUL R45, R45, R155 ;  /* 0x0000009b2d2d7220 */ /* 0x000fe20000400000 */
[----:B------:R-:W-:Y:S01]  /*7f40*/  F2FP.BF16.F32.PACK_AB R33, RZ, R33 ;  /* 0x00000021ff21723e */ /* 0x000fe200000010ff */
[----:B------:R-:W-:Y:S01]  /*7f50*/  @P3 STG.E.U16 desc[UR36][R6.64+0x12], R31 ;  /* 0x0000121f06003986 */ /* 0x000fe2000c101524 */
[----:B------:R-:W-:Y:S01]  /*7f60*/  ISETP.GT.AND P3, PT, R0, 0x8, P0 ;  /* 0x000000080000780c */ /* 0x000fe20000764270 */
[-C--:B------:R-:W-:Y:S01]  /*7f70*/  FMUL R46, R46, R155.reuse ;  /* 0x0000009b2e2e7220 */ /* 0x080fe20000400000 */
[----:B------:R-:W-:Y:S01]  /*7f80*/  ISETP.GT.AND P0, PT, R3, 0x19, PT ;  /* 0x000000190300780c */ /* 0x000fe20003f04270 */
[----:B------:R-:W-:Y:S01]  /*7f90*/  @P4 STG.E.U16 desc[UR36][R4.64+0x20], R32 ;  /* 0x0000202004004986 */ /* 0x000fe2000c101524 */
[C---:B------:R-:W-:Y:S01]  /*7fa0*/  ISETP.GT.AND P4, PT, R0.reuse, RZ, P1 ;  /* 0x000000ff0000720c */ /* 0x040fe20000f84270 */
[-C--:B------:R-:W-:Y:S01]  /*7fb0*/  FMUL R47, R47, R155.reuse ;  /* 0x0000009b2f2f7220 */ /* 0x080fe20000400000 */
[----:B------:R-:W-:Y:S01]  /*7fc0*/  F2FP.BF16.F32.PACK_AB R34, RZ, R34 ;  /* 0x00000022ff22723e */ /* 0x000fe200000010ff */
[----:B------:R-:W-:Y:S01]  /*7fd0*/  @P5 STG.E.U16 desc[UR36][R4.64+0x22], R33 ;  /* 0x0000222104005986 */ /* 0x000fe2000c101524 */
[----:B------:R-:W-:Y:S01]  /*7fe0*/  ISETP.GT.AND P5, PT, R0, RZ, P0 ;  /* 0x000000ff0000720c */ /* 0x000fe200007a4270 */
[----:B------:R-:W-:Y:S01]  /*7ff0*/  FMUL R48, R48, R155 ;  /* 0x0000009b30307220 */ /* 0x000fe20000400000 */
[----:B------:R-:W-:Y:S01]  /*8000*/  F2FP.BF16.F32.PACK_AB R35, RZ, R35 ;  /* 0x00000023ff23723e */ /* 0x000fe200000010ff */
[----:B------:R-:W-:Y:S01]  /*8010*/  @P2 STG.E.U16 desc[UR36][R6.64+0x20], R34 ;  /* 0x0000202206002986 */ /* 0x000fe2000c101524 */
[----:B------:R-:W-:Y:S01]  /*8020*/  F2FP.BF16.F32.PACK_AB R36, RZ, R36 ;  /* 0x00000024ff24723e */ /* 0x000fe200000010ff */
[-C--:B------:R-:W-:Y:S01]  /*8030*/  FMUL R49, R49, R155.reuse ;  /* 0x0000009b31317220 */ /* 0x080fe20000400000 */
[----:B------:R-:W-:Y:S01]  /*8040*/  ISETP.GT.AND P2, PT, R0, 0x8, P1 ;  /* 0x000000080000780c */ /* 0x000fe20000f44270 */
[----:B------:R-:W-:Y:S01]  /*8050*/  @P3 STG.E.U16 desc[UR36][R6.64+0x22], R35 ;  /* 0x0000222306003986 */ /* 0x000fe2000c101524 */
[----:B------:R-:W-:Y:S01]  /*8060*/  ISETP.GT.AND P1, PT, R3, 0x20, PT ;  /* 0x000000200300780c */ /* 0x000fe20003f24270 */
[----:B------:R-:W-:Y:S01]  /*8070*/  FMUL R50, R50, R155 ;  /* 0x0000009b32327220 */ /* 0x000fe20000400000 */
[----:B------:R-:W-:Y:S01]  /*8080*/  F2FP.BF16.F32.PACK_AB R37, RZ, R37 ;  /* 0x00000025ff25723e */ /* 0x000fe200000010ff */
[----:B------:R-:W-:Y:S01]  /*8090*/  @P4 STG.E.U16 desc[UR36][R4.64+0x30], R36 ;  /* 0x0000302404004986 */ /* 0x000fe2000c101524 */
[C---:B------:R-:W-:Y:S01]  /*80a0*/  ISETP.GT.AND P3, PT, R0.reuse, 0x8, P0 ;  /* 0x000000080000780c */ /* 0x040fe20000764270 */
[-C--:B------:R-:W-:Y:S01]  /*80b0*/  FMUL R51, R51, R155.reuse ;  /* 0x0000009b33337220 */ /* 0x080fe20000400000 */
[----:B------:R-:W-:Y:S01]  /*80c0*/  ISETP.GT.AND P0, PT, R3, 0x21, PT ;  /* 0x000000210300780c */ /* 0x000fe20003f04270 */
[----:B------:R-:W-:Y:S01]  /*80d0*/  @P5 STG.E.U16 desc[UR36][R4.64+0x32], R37 ;  /* 0x0000322504005986 */ /* 0x000fe2000c101524 */
[----:B------:R-:W-:Y:S01]  /*80e0*/  ISETP.GT.AND P4, PT, R0, RZ, P1 ;  /* 0x000000ff0000720c */ /* 0x000fe20000f84270 */
[-C--:B------:R-:W-:Y:S01]  /*80f0*/  FMUL R52, R52, R155.reuse ;  /* 0x0000009b34347220 */ /* 0x080fe20000400000 */
[----:B------:R-:W-:Y:S01]  /*8100*/  F2FP.BF16.F32.PACK_AB R38, RZ, R38 ;  /* 0x00000026ff26723e */ /* 0x000fe200000010ff */
[-C--:B------:R-:W-:Y:S01]  /*8110*/  FMUL R53, R53, R155.reuse ;  /* 0x0000009b35357220 */ /* 0x080fe20000400000 */
        /* <DEDUP_REMOVED lines=325> */
[----:B------:R-:W-:Y:S01]  /*9570*/  FMUL R151, R151, R155 ;  /* 0x0000009b97977220 */ /* 0x000fe20000400000 */
[----:B------:R-:W-:Y:S01]  /*9580*/  ISETP.GT.AND P2, PT, R0, 0x8, P1 ;  /* 0x000000080000780c */ /* 0x000fe20000f44270 */
[----:B------:R-:W-:Y:S01]  /*9590*/  @P3 STG.E.U16 desc[UR36][R6.64+0x132], R103 ;  /* 0x0001326706003986 */ /* 0x000fe2000c101524 */
[----:B------:R-:W-:-:S02]  /*95a0*/  ISETP.GT.AND P1, PT, R3, 0xa8, PT ;  /* 0x000000a80300780c */ /* 0x000fc40003f24270 */
[----:B------:R-:W-:Y:S01]  /*95b0*/  F2FP.BF16.F32.PACK_AB R105, RZ, R105 ;  /* 0x00000069ff69723e */ /* 0x000fe200000010ff */
[----:B------:R-:W-:Y:S01]  /*95c0*/  @P4 STG.E.U16 desc[UR36][R4.64+0x140], R104 ;  /* 0x0001406804004986 */ /* 0x000fe2000c101524 */
[C---:B------:R-:W-:Y:S02]  /*95d0*/  ISETP.GT.AND P3, PT, R0.reuse, 0x8, P0 ;  /* 0x000000080000780c */ /* 0x040fe40000764270 */
[----:B------:R-:W-:Y:S01]  /*95e0*/  ISETP.GT.AND P0, PT, R3, 0xa9, PT ;  /* 0x000000a90300780c */ /* 0x000fe20003f04270 */
[----:B------:R-:W-:Y:S01]  /*95f0*/  @P5 STG.E.U16 desc[UR36][R4.64+0x142], R105 ;  /* 0x0001426904005986 */ /* 0x000fe2000c101524 */
[C---:B------:R-:W-:Y:S02]  /*9600*/  ISETP.GT.AND P4, PT, R0.reuse, RZ, P1 ;  /* 0x000000ff0000720c */ /* 0x040fe40000f84270 */
[----:B------:R-:W-:Y:S02]  /*9610*/  F2FP.BF16.F32.PACK_AB R106, RZ, R106 ;  /* 0x0000006aff6a723e */ /* 0x000fe400000010ff */
[----:B------:R-:W-:-:S02]  /*9620*/  ISETP.GT.AND P5, PT, R0, RZ, P0 ;  /* 0x000000ff0000720c */ /* 0x000fc400007a4270 */
[----:B------:R-:W-:Y:S01]  /*9630*/  F2FP.BF16.F32.PACK_AB R107, RZ, R107 ;  /* 0x0000006bff6b723e */ /* 0x000fe200000010ff */
[----:B------:R-:W-:Y:S01]  /*9640*/  @P2 STG.E.U16 desc[UR36][R6.64+0x140], R106 ;  /* 0x0001406a06002986 */ /* 0x000fe2000c101524 */
[----:B------:R-:W-:Y:S02]  /*9650*/  F2FP.BF16.F32.PACK_AB R108, RZ, R108 ;  /* 0x0000006cff6c723e */ /* 0x000fe400000010ff */
[C---:B------:R-:W-:Y:S01]  /*9660*/  ISETP.GT.AND P2, PT, R0.reuse, 0x8, P1 ;  /* 0x000000080000780c */ /* 0x040fe20000f44270 */
[----:B------:R-:W-:Y:S01]  /*9670*/  @P3 STG.E.U16 desc[UR36][R6.64+0x142], R107 ;  /* 0x0001426b06003986 */ /* 0x000fe2000c101524 */
[----:B------:R-:W-:Y:S02]  /*9680*/  ISETP.GT.AND P1, PT, R3, 0xb0, PT ;  /* 0x000000b00300780c */ /* 0x000fe40003f24270 */
[----:B------:R-:W-:Y:S01]  /*9690*/  F2FP.BF16.F32.PACK_AB R109, RZ, R109 ;  /* 0x0000006dff6d723e */ /* 0x000fe200000010ff */
[----:B------:R-:W-:Y:S01]  /*96a0*/  @P4 STG.E.U16 desc[UR36][R4.64+0x150], R108 ;  /* 0x0001506c04004986 */ /* 0x000fe2000c101524 */
[----:B------:R-:W-:-:S02]  /*96b0*/  ISETP.GT.AND P3, PT, R0, 0x8, P0 ;  /* 0x000000080000780c */ /* 0x000fc40000764270 */
[----:B------:R-:W-:Y:S01]  /*96c0*/  ISETP.GT.AND P0, PT, R3, 0xb1, PT ;  /* 0x000000b10300780c */ /* 0x000fe20003f04270 */
[----:B------:R-:W-:Y:S01]  /*96d0*/  @P5 STG.E.U16 desc[UR36][R4.64+0x152], R109 ;  /* 0x0001526d04005986 */ /* 0x000fe2000c101524 */
[C---:B------:R-:W-:Y:S02]  /*96e0*/  ISETP.GT.AND P4, PT, R0.reuse, RZ, P1 ;  /* 0x000000ff0000720c */ /* 0x040fe40000f84270 */
[----:B------:R-:W-:Y:S02]  /*96f0*/  F2FP.BF16.F32.PACK_AB R110, RZ, R110 ;  /* 0x0000006eff6e723e */ /* 0x000fe400000010ff */
[----:B------:R-:W-:Y:S02]  /*9700*/  ISETP.GT.AND P5, PT, R0, RZ, P0 ;  /* 0x000000ff0000720c */ /* 0x000fe400007a4270 */
[----:B------:R-:W-:Y:S01]  /*9710*/  F2FP.BF16.F32.PACK_AB R111, RZ, R111 ;  /* 0x0000006fff6f723e */ /* 0x000fe200000010ff */
[----:B------:R-:W-:Y:S01]  /*9720*/  @P2 STG.E.U16 desc[UR36][R6.64+0x150], R110 ;  /* 0x0001506e06002986 */ /* 0x000fe2000c101524 */
[----:B------:R-:W-:-:S02]  /*9730*/  F2FP.BF16.F32.PACK_AB R112, RZ, R112 ;  /* 0x00000070ff70723e */ /* 0x000fc400000010ff */
[C---:B------:R-:W-:Y:S01]  /*9740*/  ISETP.GT.AND P2, PT, R0.reuse, 0x8, P1 ;  /* 0x000000080000780c */ /* 0x040fe20000f44270 */
[----:B------:R-:W-:Y:S01]  /*9750*/  @P3 STG.E.U16 desc[UR36][R6.64+0x152], R111 ;  /* 0x0001526f06003986 */ /* 0x000fe2000c101524 */
[C---:B------:R-:W-:Y:S02]  /*9760*/  ISETP.GT.AND P1, PT, R3.reuse, 0xb8, PT ;  /* 0x000000b80300780c */ /* 0x040fe40003f24270 */
[----:B------:R-:W-:Y:S01]  /*9770*/  F2FP.BF16.F32.PACK_AB R113, RZ, R113 ;  /* 0x00000071ff71723e */ /* 0x000fe200000010ff */
[----:B------:R-:W-:Y:S01]  /*9780*/  @P4 STG.E.U16 desc[UR36][R4.64+0x160], R112 ;  /* 0x0001607004004986 */ /* 0x000fe2000c101524 */
[C---:B------:R-:W-:Y:S02]  /*9790*/  ISETP.GT.AND P3, PT, R0.reuse, 0x8, P0 ;  /* 0x000000080000780c */ /* 0x040fe40000764270 */
[----:B------:R-:W-:Y:S01]  /*97a0*/  ISETP.GT.AND P0, PT, R3, 0xb9, PT ;  /* 0x000000b90300780c */ /* 0x000fe20003f04270 */
[----:B------:R-:W-:Y:S01]  /*97b0*/  @P5 STG.E.U16 desc[UR36][R4.64+0x162], R113 ;  /* 0x0001627104005986 */ /* 0x000fe2000c101524 */
[----:B------:R-:W-:-:S02]  /*97c0*/  ISETP.GT.AND P4, PT, R0, RZ, P1 ;  /* 0x000000ff0000720c */ /* 0x000fc40000f84270 */
[----:B------:R-:W-:Y:S02]  /*97d0*/  F2FP.BF16.F32.PACK_AB R114, RZ, R114 ;  /* 0x00000072ff72723e */ /* 0x000fe400000010ff */
[C---:B------:R-:W-:Y:S02]  /*97e0*/  ISETP.GT.AND P5, PT, R0.reuse, RZ, P0 ;  /* 0x000000ff0000720c */ /* 0x040fe400007a4270 */
[----:B------:R-:W-:Y:S01]  /*97f0*/  F2FP.BF16.F32.PACK_AB R115, RZ, R115 ;  /* 0x00000073ff73723e */ /* 0x000fe200000010ff */
[----:B------:R-:W-:Y:S01]  /*9800*/  @P2 STG.E.U16 desc[UR36][R6.64+0x160], R114 ;  /* 0x0001607206002986 */ /* 0x000fe2000c101524 */
[----:B------:R-:W-:Y:S02]  /*9810*/  F2FP.BF16.F32.PACK_AB R116, RZ, R116 ;  /* 0x00000074ff74723e */ /* 0x000fe400000010ff */
        /* <DEDUP_REMOVED lines=65> */
[----:B------:R-:W-:Y:S02]  /*9c30*/  ISETP.GT.AND P5, PT, R0, RZ, P0 ;  /* 0x000000ff0000720c */ /* 0x000fe400007a4270 */
[----:B------:R-:W-:Y:S02]  /*9c40*/  F2FP.BF16.F32.PACK_AB R134, RZ, R134 ;  /* 0x00000086ff86723e */ /* 0x000fe400000010ff */
[----:B------:R-:W-:Y:S02]  /*9c50*/  F2FP.BF16.F32.PACK_AB R135, RZ, R135 ;  /* 0x00000087ff87723e */ /* 0x000fe400000010ff */
[----:B------:R-:W-:Y:S01]  /*9c60*/  F2FP.BF16.F32.PACK_AB R136, RZ, R136 ;  /* 0x00000088ff88723e */ /* 0x000fe200000010ff */
[----:B------:R-:W-:Y:S01]  /*9c70*/  @P2 STG.E.U16 desc[UR36][R6.64+0x1b0], R134 ;  /* 0x0001b08606002986 */ /* 0x000fe2000c101524 */
[----:B------:R-:W-:-:S02]  /*9c80*/  F2FP.BF16.F32.PACK_AB R137, RZ, R137 ;  /* 0x00000089ff89723e */ /* 0x000fc400000010ff */
[C---:B------:R-:W-:Y:S01]  /*9c90*/  ISETP.GT.AND P1, PT, R0.reuse, 0x8, P1 ;  /* 0x000000080000780c */ /* 0x040fe20000f24270 */
[----:B------:R-:W-:Y:S01]  /*9ca0*/  @P3 STG.E.U16 desc[UR36][R6.64+0x1b2], R135 ;  /* 0x0001b28706003986 */ /* 0x000fe2000c101524 */
[C---:B------:R-:W-:Y:S02]  /*9cb0*/  ISETP.GT.AND P2, PT, R0.reuse, 0x8, P0 ;  /* 0x000000080000780c */ /* 0x040fe40000744270 */
[C---:B------:R-:W-:Y:S01]  /*9cc0*/  ISETP.GT.AND P0, PT, R3.reuse, 0xe9, PT ;  /* 0x000000e90300780c */ /* 0x040fe20003f04270 */
[----:B------:R-:W-:Y:S01]  /*9cd0*/  @P4 STG.E.U16 desc[UR36][R4.64+0x1c0], R136 ;  /* 0x0001c08804004986 */ /* 0x000fe2000c101524 */
[----:B------:R-:W-:Y:S02]  /*9ce0*/  ISETP.GT.AND P4, PT, R3, 0xe8, PT ;  /* 0x000000e80300780c */ /* 0x000fe40003f84270 */
[----:B------:R-:W-:Y:S01]  /*9cf0*/  F2FP.BF16.F32.PACK_AB R138, RZ, R138 ;  /* 0x0000008aff8a723e */ /* 0x000fe200000010ff */
[----:B------:R-:W-:Y:S01]  /*9d00*/  @P5 STG.E.U16 desc[UR36][R4.64+0x1c2], R137 ;  /* 0x0001c28904005986 */ /* 0x000fe2000c101524 */
[----:B------:R-:W-:-:S02]  /*9d10*/  ISETP.GT.AND P5, PT, R0, RZ, P4 ;  /* 0x000000ff0000720c */ /* 0x000fc400027a4270 */
[----:B------:R-:W-:Y:S01]  /*9d20*/  F2FP.BF16.F32.PACK_AB R139, RZ, R139 ;  /* 0x0000008bff8b723e */ /* 0x000fe200000010ff */
[----:B------:R-:W-:Y:S01]  /*9d30*/  @P1 STG.E.U16 desc[UR36][R6.64+0x1c0], R138 ;  /* 0x0001c08a06001986 */ /* 0x000fe2000c101524 */
[----:B------:R-:W-:Y:S02]  /*9d40*/  F2FP.BF16.F32.PACK_AB R140, RZ, R140 ;  /* 0x0000008cff8c723e */ /* 0x000fe400000010ff */
[C---:B------:R-:W-:Y:S01]  /*9d50*/  ISETP.GT.AND P3, PT, R0.reuse, RZ, P0 ;  /* 0x000000ff0000720c */ /* 0x040fe20000764270 */
[----:B------:R-:W-:Y:S01]  /*9d60*/  @P2 STG.E.U16 desc[UR36][R6.64+0x1c2], R139 ;  /* 0x0001c28b06002986 */ /* 0x000fe2000c101524 */
[C---:B------:R-:W-:Y:S02]  /*9d70*/  ISETP.GT.AND P4, PT, R0.reuse, 0x8, P4 ;  /* 0x000000080000780c */ /* 0x040fe40002784270 */
[----:B------:R-:W-:Y:S02]  /*9d80*/  F2FP.BF16.F32.PACK_AB R141, RZ, R141 ;  /* 0x0000008dff8d723e */ /* 0x000fe400000010ff */
[----:B------:R-:W-:Y:S01]  /*9d90*/  F2FP.BF16.F32.PACK_AB R142, RZ, R142 ;  /* 0x0000008eff8e723e */ /* 0x000fe200000010ff */
[----:B------:R-:W-:Y:S01]  /*9da0*/  @P5 STG.E.U16 desc[UR36][R4.64+0x1d0], R140 ;  /* 0x0001d08c04005986 */ /* 0x000fe2000c101524 */
[----:B------:R-:W-:-:S02]  /*9db0*/  ISETP.GT.AND P5, PT, R0, 0x8, P0 ;  /* 0x000000080000780c */ /* 0x000fc400007a4270 */
[----:B------:R-:W-:Y:S02]  /*9dc0*/  F2FP.BF16.F32.PACK_AB R143, RZ, R143 ;  /* 0x0000008fff8f723e */ /* 0x000fe400000010ff */
[C---:B------:R-:W-:Y:S01]  /*9dd0*/  ISETP.GT.AND P0, PT, R3.reuse, 0xf1, PT ;  /* 0x000000f10300780c */ /* 0x040fe20003f04270 */
[----:B------:R-:W-:Y:S01]  /*9de0*/  @P3 STG.E.U16 desc[UR36][R4.64+0x1d2], R141 ;  /* 0x0001d28d04003986 */ /* 0x000fe2000c101524 */
[----:B------:R-:W-:Y:S02]  /*9df0*/  ISETP.GT.AND P3, PT, R3, 0xf0, PT ;  /* 0x000000f00300780c */ /* 0x000fe40003f64270 */
[----:B------:R-:W-:Y:S01]  /*9e00*/  F2FP.BF16.F32.PACK_AB R144, RZ, R144 ;  /* 0x00000090ff90723e */ /* 0x000fe200000010ff */
[----:B------:R-:W-:Y:S01]  /*9e10*/  @P4 STG.E.U16 desc[UR36][R6.64+0x1d0], R142 ;  /* 0x0001d08e06004986 */ /* 0x000fe2000c101524 */
[C---:B------:R-:W-:Y:S02]  /*9e20*/  ISETP.GT.AND P4, PT, R0.reuse, RZ, P3 ;  /* 0x000000ff0000720c */ /* 0x040fe40001f84270 */
[----:B------:R-:W-:Y:S01]  /*9e30*/  F2FP.BF16.F32.PACK_AB R145, RZ, R145 ;  /* 0x00000091ff91723e */ /* 0x000fe200000010ff */
[----:B------:R-:W-:Y:S01]  /*9e40*/  @P5 STG.E.U16 desc[UR36][R6.64+0x1d2], R143 ;  /* 0x0001d28f06005986 */ /* 0x000fe2000c101524 */
[----:B------:R-:W-:-:S02]  /*9e50*/  ISETP.GT.AND P5, PT, R0, RZ, P0 ;  /* 0x000000ff0000720c */ /* 0x000fc400007a4270 */
[C---:B------:R-:W-:Y:S02]  /*9e60*/  ISETP.GT.AND P2, PT, R3.reuse, 0xf8, PT ;  /* 0x000000f80300780c */ /* 0x040fe40003f44270 */
[----:B------:R-:W-:Y:S02]  /*9e70*/  ISETP.GT.AND P1, PT, R3, 0xf9, PT ;  /* 0x000000f90300780c */ /* 0x000fe40003f24270 */
[C---:B------:R-:W-:Y:S02]  /*9e80*/  ISETP.GT.AND P3, PT, R0.reuse, 0x8, P3 ;  /* 0x000000080000780c */ /* 0x040fe40001f64270 */
[C---:B------:R-:W-:Y:S01]  /*9e90*/  ISETP.GT.AND P0, PT, R0.reuse, 0x8, P0 ;  /* 0x000000080000780c */ /* 0x040fe20000704270 */
[----:B------:R-:W-:Y:S01]  /*9ea0*/  @P4 STG.E.U16 desc[UR36][R4.64+0x1e0], R144 ;  /* 0x0001e09004004986 */ /* 0x000fe2000c101524 */
[C---:B------:R-:W-:Y:S02]  /*9eb0*/  ISETP.GT.AND P4, PT, R0.reuse, RZ, P1 ;  /* 0x000000ff0000720c */ /* 0x040fe40000f84270 */
[----:B------:R-:W-:Y:S01]  /*9ec0*/  F2FP.BF16.F32.PACK_AB R146, RZ, R146 ;  /* 0x00000092ff92723e */ /* 0x000fe200000010ff */
[----:B------:R-:W-:Y:S01]  /*9ed0*/  @P5 STG.E.U16 desc[UR36][R4.64+0x1e2], R145 ;  /* 0x0001e29104005986 */ /* 0x000fe2000c101524 */
[----:B------:R-:W-:-:S02]  /*9ee0*/  ISETP.GT.AND P5, PT, R0, RZ, P2 ;  /* 0x000000ff0000720c */ /* 0x000fc400017a4270 */
[C---:B------:R-:W-:Y:S02]  /*9ef0*/  ISETP.GT.AND P2, PT, R0.reuse, 0x8, P2 ;  /* 0x000000080000780c */ /* 0x040fe40001744270 */
[----:B------:R-:W-:Y:S01]  /*9f00*/  F2FP.BF16.F32.PACK_AB R147, RZ, R147 ;  /* 0x00000093ff93723e */ /* 0x000fe200000010ff */
[----:B------:R-:W-:Y:S01]  /*9f10*/  @P3 STG.E.U16 desc[UR36][R6.64+0x1e0], R146 ;  /* 0x0001e09206003986 */ /* 0x000fe2000c101524 */
[----:B------:R-:W-:Y:S02]  /*9f20*/  ISETP.GT.AND P1, PT, R0, 0x8, P1 ;  /* 0x000000080000780c */ /* 0x000fe40000f24270 */
[----:B------:R-:W-:Y:S01]  /*9f30*/  F2FP.BF16.F32.PACK_AB R148, RZ, R148 ;  /* 0x00000094ff94723e */ /* 0x000fe200000010ff */
[----:B------:R-:W-:Y:S01]  /*9f40*/  @P0 STG.E.U16 desc[UR36][R6.64+0x1e2], R147 ;  /* 0x0001e29306000986 */ /* 0x000fe2000c101524 */
[----:B------:R-:W-:Y:S02]  /*9f50*/  F2FP.BF16.F32.PACK_AB R149, RZ, R149 ;  /* 0x00000095ff95723e */ /* 0x000fe400000010ff */
[----:B------:R-:W-:Y:S01]  /*9f60*/  F2FP.BF16.F32.PACK_AB R150, RZ, R150 ;  /* 0x00000096ff96723e */ /* 0x000fe200000010ff */
[----:B------:R-:W-:Y:S01]  /*9f70*/  @P5 STG.E.U16 desc[UR36][R4.64+0x1f0], R148 ;  /* 0x0001f09404005986 */ /* 0x000fe2000c101524 */
[----:B------:R-:W-:-:S03]  /*9f80*/  F2FP.BF16.F32.PACK_AB R151, RZ, R151 ;  /* 0x00000097ff97723e */ /* 0x000fc600000010ff */
[----:B------:R0:W-:Y:S02]  /*9f90*/  @P4 STG.E.U16 desc[UR36][R4.64+0x1f2], R149 ;  /* 0x0001f29504004986 */ /* 0x0001e4000c101524 */
[----:B0-----:R-:W-:Y:S02]  /*9fa0*/  @P2 IMAD.MOV.U32 R4, RZ, RZ, R6 ;  /* 0x000000ffff042224 */ /* 0x001fe400078e0006 */
[----:B------:R-:W-:-:S05]  /*9fb0*/  @P2 IMAD.MOV.U32 R5, RZ, RZ, R7 ;  /* 0x000000ffff052224 */ /* 0x000fca00078e0007 */
[----:B------:R0:W-:Y:S04]  /*9fc0*/  @P2 STG.E.U16 desc[UR36][R4.64+0x1f0], R150 ;  /* 0x0001f09604002986 */ /* 0x0001e8000c101524 */
[----:B------:R0:W-:Y:S02]  /*9fd0*/  @P1 STG.E.U16 desc[UR36][R6.64+0x1f2], R151 ;  /* 0x0001f29706001986 */ /* 0x0001e4000c101524 */
.L_x_286:
[----:B------:R-:W-:Y:S05]  /*9fe0*/  BSYNC B0 ;  /* 0x0000000000007941 */ /* 0x000fea0003800000 */
.L_x_32:
[----:B------:R-:W-:Y:S01]  /*9ff0*/  ULDC UR4, c[0x0][0xc] ;  /* 0x0000030000047ab9 */ /* 0x000fe20000000800 */
[----:B------:R-:W-:Y:S01]  /*a000*/  ULDC UR5, c[0x0][0x10] ;  /* 0x0000040000057ab9 */ /* 0x000fe20000000800 */
[----:B0-----:R-:W0:Y:S01]  /*a010*/  LDC R3, c[0x0][0x14] ;  /* 0x00000500ff037b82 */ /* 0x001e220000000800 */
[----:B------:R-:W-:Y:S01]  /*a020*/  UIMAD.WIDE.U32 UR4, UR4, UR5, URZ ;  /* 0x00000005040472a5 */ /* 0x000fe2000f8e003f */
[----:B------:R-:W-:Y:S01]  /*a030*/  PRMT R0, RZ, 0x7610, R0 ;  /* 0x00007610ff007816 */ /* 0x000fe20000000000 */
[----:B------:R-:W-:Y:S02]  /*a040*/  IMAD.MOV.U32 R153, RZ, RZ, -0x1 ;  /* 0xffffffffff997424 */ /* 0x000fe400078e00ff */
[----:B------:R-:W-:Y:S02]  /*a050*/  IMAD.MOV.U32 R23, RZ, RZ, -0x1 ;  /* 0xffffffffff177424 */ /* 0x000fe400078e00ff */
[----:B0-----:R-:W-:-:S04]  /*a060*/  IMAD.WIDE.U32 R16, R3, UR4, R16 ;  /* 0x0000000403107c25 */ /* 0x001fc8000f8e0010 */
[----:B------:R-:W-:Y:S01]  /*a070*/  IMAD R3, R3, UR5, RZ ;  /* 0x0000000503037c24 */ /* 0x000fe2000f8e02ff */
[----:B------:R-:W-:Y:S02]  /*a080*/  ULDC.64 UR4, c[0x0][0x650] ;  /* 0x0001940000047ab9 */ /* 0x000fe40000000a00 */
[----:B------:R-:W-:Y:S01]  /*a090*/  ISETP.GE.U32.AND P0, PT, R16, UR4, PT ;  /* 0x0000000410007c0c */ /* 0x000fe2000bf06070 */
[----:B------:R-:W-:-:S05]  /*a0a0*/  IMAD.IADD R17, R17, 0x1, R3 ;  /* 0x0000000111117824 */ /* 0x000fca00078e0203 */
[----:B------:R-:W-:-:S13]  /*a0b0*/  ISETP.GE.U32.AND.EX P0, PT, R17, UR5, PT, P0 ;  /* 0x0000000511007c0c */ /* 0x000fda000bf06100 */
[----:B------:R-:W-:Y:S05]  /*a0c0*/  @P0 BRA `(.L_x_287) ;  /* 0x0000000400640947 */ /* 0x000fea0003800000 */
[----:B------:R-:W0:Y:S01]  /*a0d0*/  S2R R12, SR_CTAID.X ;  /* 0x00000000000c7919 */ /* 0x000e220000002500 */
[----:B------:R-:W0:Y:S01]  /*a0e0*/  LDC.64 R10, c[0x0][0x628] ;  /* 0x00018a00ff0a7b82 */ /* 0x000e220000000a00 */
[----:B------:R-:W-:Y:S01]  /*a0f0*/  ULDC UR4, c[0x0][0x150] ;  /* 0x0000540000047ab9 */ /* 0x000fe20000000800 */
[----:B-1234-:R-:W-:Y:S01]  /*a100*/  IMAD.MOV.U32 R8, RZ, RZ, R16 ;  /* 0x000000ffff087224 */ /* 0x01efe200078e0010 */
[----:B-----5:R-:W1:Y:S01]  /*a110*/  S2R R24, SR_CTAID.Y ;  /* 0x0000000000187919 */ /* 0x020e620000002600 */
[----:B------:R-:W-:-:S04]  /*a120*/  IMAD.MOV.U32 R9, RZ, RZ, R17 ;  /* 0x000000ffff097224 */ /* 0x000fc800078e0011 */
[----:B------:R-:W2:Y:S08]  /*a130*/  LDC R21, c[0x0][0x144] ;  /* 0x00005100ff157b82 */ /* 0x000eb00000000800 */
[----:B------:R-:W3:Y:S08]  /*a140*/  LDC R0, c[0x0][0x630] ;  /* 0x00018c00ff007b82 */ /* 0x000ef00000000800 */
[----:B------:R-:W4:Y:S01]  /*a150*/  LDC.64 R14, c[0x0][0x620] ;  /* 0x00018800ff0e7b82 */ /* 0x000f220000000a00 */
[----:B0-----:R-:W-:-:S04]  /*a160*/  ISETP.NE.U32.AND P0, PT, R10, RZ, PT ;  /* 0x000000ff0a00720c */ /* 0x001fc80003f05070 */
[----:B------:R-:W-:Y:S02]  /*a170*/  ISETP.NE.AND.EX P0, PT, R11, RZ, PT, P0 ;  /* 0x000000ff0b00720c */ /* 0x000fe40003f05300 */
[----:B------:R-:W-:-:S05]  /*a180*/  I2FP.F32.U32 R3, R12 ;  /* 0x0000000c00037245 */ /* 0x000fca0000201000 */
[----:B------:R-:W-:-:S04]  /*a190*/  FMUL R3, R3, UR4 ;  /* 0x0000000403037c20 */ /* 0x000fc80008400000 */
[----:B------:R0:W0:Y:S02]  /*a1a0*/  F2I.U32.TRUNC.NTZ R20, R3 ;  /* 0x0000000300147305 */ /* 0x000024000020f000 */
[----:B-123--:R-:W-:Y:S05]  /*a1b0*/  @!P0 BRA `(.L_x_288) ;  /* 0x0000000000288947 */ /* 0x00efea0003800000 */
[----:B0-----:R-:W0:Y:S02]  /*a1c0*/  LDC R3, c[0x0][0x634] ;  /* 0x00018d00ff037b82 */ /* 0x001e240000000800 */
        /* <DEDUP_REMOVED lines=9> */
.L_x_288:
[----:B------:R-:W1:Y:S01]  /*a260*/  LDC.64 R28, c[0x0][0x640] ;  /* 0x00019000ff1c7b82 */ /* 0x000e620000000a00 */
[-CC-:B------:R-:W-:Y:S01]  /*a270*/  SHF.R.U64 R23, R8, R0.reuse, R9.reuse ;  /* 0x0000000008177219 */ /* 0x180fe20000001209 */
[----:B0-----:R-:W-:Y:S01]  /*a280*/  IMAD.MOV R20, RZ, RZ, -R20 ;  /* 0x000000ffff147224 */ /* 0x001fe200078e0a14 */
[----:B------:R-:W-:Y:S01]  /*a290*/  SHF.R.U32.HI R0, RZ, R0, R9 ;  /* 0x00000000ff007219 */ /* 0x000fe20000011609 */
[----:B------:R-:W-:Y:S01]  /*a2a0*/  ULDC UR4, c[0x0][0x154] ;  /* 0x0000550000047ab9 */ /* 0x000fe20000000800 */
[----:B------:R-:W-:Y:S01]  /*a2b0*/  IADD3 R3, P0, RZ, -R23, RZ ;  /* 0x80000017ff037210 */ /* 0x000fe20007f1e0ff */
[----:B------:R-:W-:Y:S02]  /*a2c0*/  IMAD R21, R21, R20, R12 ;  /* 0x0000001415157224 */ /* 0x000fe400078e020c */
[----:B------:R-:W0:Y:S01]  /*a2d0*/  LDC R6, c[0x0][0x618] ;  /* 0x00018600ff067b82 */ /* 0x000e220000000800 */
[----:B------:R-:W-:Y:S02]  /*a2e0*/  IMAD.MOV.U32 R7, RZ, RZ, 0x1 ;  /* 0x00000001ff077424 */ /* 0x000fe400078e00ff */
[----:B------:R-:W-:-:S04]  /*a2f0*/  IMAD.X R5, RZ, RZ, ~R0, P0 ;  /* 0x000000ffff057224 */ /* 0x000fc800000e0e00 */
[-C--:B----4-:R-:W-:Y:S01]  /*a300*/  IMAD R0, R5, R14.reuse, RZ ;  /* 0x0000000e05007224 */ /* 0x090fe200078e02ff */
[----:B------:R-:W2:Y:S01]  /*a310*/  LDC R8, c[0x0][0x608] ;  /* 0x00018200ff087b82 */ /* 0x000ea20000000800 */
[----:B------:R-:W-:-:S04]  /*a320*/  IMAD.WIDE.U32 R4, R3, R14, R16 ;  /* 0x0000000e03047225 */ /* 0x000fc800078e0010 */
[----:B------:R-:W-:Y:S01]  /*a330*/  IMAD R3, R3, R15, R0 ;  /* 0x0000000f03037224 */ /* 0x000fe200078e0200 */
[----:B------:R-:W-:Y:S02]  /*a340*/  I2FP.F32.U32 R0, R24 ;  /* 0x0000001800007245 */ /* 0x000fe40000201000 */
[----:B------:R-:W3:Y:S01]  /*a350*/  LDC R26, c[0x0][0x658] ;  /* 0x00019600ff1a7b82 */ /* 0x000ee20000000800 */
[----:B------:R-:W-:Y:S01]  /*a360*/  IMAD.IADD R3, R5, 0x1, R3 ;  /* 0x0000000105037824 */ /* 0x000fe200078e0203 */
[----:B-1----:R-:W-:Y:S01]  /*a370*/  ISETP.NE.U32.AND P0, PT, R28, RZ, PT ;  /* 0x000000ff1c00720c */ /* 0x002fe20003f05070 */
[----:B------:R-:W-:Y:S01]  /*a380*/  FMUL R0, R0, UR4 ;  /* 0x0000000400007c20 */ /* 0x000fe20008400000 */
[----:B------:R-:W-:Y:S02]  /*a390*/  IMAD.MOV.U32 R5, RZ, RZ, -0x1 ;  /* 0xffffffffff057424 */ /* 0x000fe400078e00ff */
[----:B------:R-:W-:Y:S01]  /*a3a0*/  ISETP.NE.AND.EX P0, PT, R29, RZ, PT, P0 ;  /* 0x000000ff1d00720c */ /* 0x000fe20003f05300 */
[----:B------:R1:W4:Y:S01]  /*a3b0*/  F2I.U32.TRUNC.NTZ R13, R0 ;  /* 0x00000000000d7305 */ /* 0x000322000020f000 */
[----:B------:R-:W1:Y:S01]  /*a3c0*/  LDC R15, c[0x0][0x148] ;  /* 0x00005200ff0f7b82 */ /* 0x000e620000000800 */
[----:B0-----:R-:W-:-:S02]  /*a3d0*/  SHF.R.U64 R12, R4, R6, R3 ;  /* 0x00000006040c7219 */ /* 0x001fc40000001203 */
[----:B------:R-:W-:-:S05]  /*a3e0*/  SHF.R.U32.HI R3, RZ, R6, R3 ;  /* 0x00000006ff037219 */ /* 0x000fca0000011603 */
[----:B------:R-:W0:Y:S01]  /*a3f0*/  LDC R20, c[0x0][0x600] ;  /* 0x00018000ff147b82 */ /* 0x000e220000000800 */
[-CC-:B--2---:R-:W-:Y:S02]  /*a400*/  SHF.R.U64 R10, R12, R8.reuse, R3.reuse ;  /* 0x000000080c0a7219 */ /* 0x184fe40000001203 */
[----:B------:R-:W-:-:S05]  /*a410*/  SHF.R.U32.HI R3, RZ, R8, R3 ;  /* 0x00000008ff037219 */ /* 0x000fca0000011603 */
[----:B------:R-:W2:Y:S01]  /*a420*/  LDC R27, c[0x0][0x648] ;  /* 0x00019200ff1b7b82 */ /* 0x000ea20000000800 */
[-C--:B---3--:R-:W-:Y:S02]  /*a430*/  SHF.L.U32 R4, R5, R26.reuse, RZ ;  /* 0x0000001a05047219 */ /* 0x088fe400000006ff */
[--C-:B------:R-:W-:Y:S02]  /*a440*/  SHF.R.U64 R14, R10, R26, R3.reuse ;  /* 0x0000001a0a0e7219 */ /* 0x100fe40000001203 */
[----:B------:R-:W-:Y:S02]  /*a450*/  LOP3.LUT R25, RZ, R4, RZ, 0x33, !PT ;  /* 0x00000004ff197212 */ /* 0x000fe400078e33ff */
[-C--:B------:R-:W-:Y:S01]  /*a460*/  SHF.R.U32.HI R5, RZ, R26.reuse, R3 ;  /* 0x0000001aff057219 */ /* 0x080fe20000011603 */
[----:B------:R-:W3:Y:S01]  /*a470*/  LDC R30, c[0x0][0x638] ;  /* 0x00018e00ff1e7b82 */ /* 0x000ee20000000800 */
[----:B------:R-:W-:Y:S01]  /*a480*/  SHF.L.U32 R154, R7, R26, RZ ;  /* 0x0000001a079a7219 */ /* 0x000fe200000006ff */
[----:B------:R-:W-:-:S06]  /*a490*/  IMAD.MOV.U32 R4, RZ, RZ, R14 ;  /* 0x000000ffff047224 */ /* 0x000fcc00078e000e */
[----:B------:R-:W0:Y:S01]  /*a4a0*/  LDC R31, c[0x0][0x610] ;  /* 0x00018400ff1f7b82 */ /* 0x000e220000000800 */
[----:B----4-:R-:W-:Y:S05]  /*a4b0*/  @!P0 BRA `(.L_x_289) ;  /* 0x0000000000288947 */ /* 0x010fea0003800000 */
        /* <DEDUP_REMOVED lines=10> */
.L_x_289:
[----:B------:R-:W-:Y:S01]  /*a560*/  ISETP.NE.AND P0, PT, R2, 0x1, PT ;  /* 0x000000010200780c */ /* 0x000fe20003f05270 */
[----:B0-----:R-:W-:Y:S01]  /*a570*/  VIADD R7, R20, 0xffffffff ;  /* 0xffffffff14077836 */ /* 0x001fe20000000000 */
[----:B-12---:R-:W-:Y:S01]  /*a580*/  SHF.R.U64 R0, R4, R27, R5 ;  /* 0x0000001b04007219 */ /* 0x006fe20000001205 */
[----:B------:R-:W-:Y:S01]  /*a590*/  IMAD.MOV R13, RZ, RZ, -R13 ;  /* 0x000000ffff0d7224 */ /* 0x000fe200078e0a0d */
[----:B------:R-:W-:Y:S01]  /*a5a0*/  LOP3.LUT R5, R10, R25, RZ, 0xc0, !PT ;  /* 0x000000190a057212 */ /* 0x000fe200078ec0ff */
[----:B------:R-:W-:Y:S02]  /*a5b0*/  IMAD.MOV.U32 R4, RZ, RZ, 0x1 ;  /* 0x00000001ff047424 */ /* 0x000fe400078e00ff */
[----:B------:R-:W-:Y:S02]  /*a5c0*/  IMAD.MOV R3, RZ, RZ, -R0 ;  /* 0x000000ffff037224 */ /* 0x000fe400078e0a00 */
[----:B------:R-:W-:Y:S01]  /*a5d0*/  IMAD R154, R154, R0, R5 ;  /* 0x000000009a9a7224 */ /* 0x000fe200078e0205 */
[----:B------:R-:W-:Y:S01]  /*a5e0*/  LOP3.LUT R5, R12, R7, RZ, 0xc0, !PT ;  /* 0x000000070c057212 */ /* 0x000fe200078ec0ff */
[----:B---3--:R-:W-:-:S02]  /*a5f0*/  IMAD R0, R3, R30, R14 ;  /* 0x0000001e03007224 */ /* 0x008fc400078e020e */
[----:B------:R-:W-:Y:S02]  /*a600*/  @P0 IMAD R21, R15, R13, R24 ;  /* 0x0000000d0f150224 */ /* 0x000fe400078e0218 */
[----:B------:R-:W-:Y:S01]  /*a610*/  IMAD R3, R0, R20, R5 ;  /* 0x0000001400037224 */ /* 0x000fe200078e0205 */
[----:B------:R-:W-:Y:S01]  /*a620*/  PRMT R0, R4, 0x7610, R0 ;  /* 0x0000761004007816 */ /* 0x000fe20000000000 */
[----:B------:R-:W-:-:S05]  /*a630*/  IMAD R154, R154, R31, R21 ;  /* 0x0000001f9a9a7224 */ /* 0x000fca00078e0215 */
[----:B------:R-:W-:Y:S02]  /*a640*/  SEL R153, R3, R154, !P0 ;  /* 0x0000009a03997207 */ /* 0x000fe40004000000 */
[----:B------:R-:W-:-:S07]  /*a650*/  SEL R154, R154, R3, !P0 ;  /* 0x000000039a9a7207 */ /* 0x000fce0004000000 */
.L_x_287:
[----:B------:R-:W-:-:S13]  /*a660*/  LOP3.LUT P0, RZ, R0, 0xff, RZ, 0xc0, !PT ;  /* 0x000000ff00ff7812 */ /* 0x000fda000780c0ff */
[----:B------:R-:W-:Y:S05]  /*a670*/  @P0 BRA `(.L_x_290) ;  /* 0xffffff6800d00947 */ /* 0x000fea000383ffff */
[----:B------:R-:W-:Y:S05]  /*a680*/  EXIT ;  /* 0x000000000000794d */ /* 0x000fea0003800000 */
.L_x_7:
[----:B0-----:R-:W-:Y:S01]  /*a690*/  ULDC.64 UR4, c[0x0][0x650] ;  /* 0x0001940000047ab9 */ /* 0x001fe20000000a00 */
        /* <DEDUP_REMOVED lines=25> */
.L_x_292:
[----:B------:R-:W0:Y:S01]  /*a830*/  LDC.64 R28, c[0x0][0x640] ;  /* 0x00019000ff1c7b82 */ /* 0x000e220000000a00 */
[-CC-:B------:R-:W-:Y:S01]  /*a840*/  SHF.R.U64 R22, R12, R6.reuse, R13.reuse ;  /* 0x000000060c167219 */ /* 0x180fe2000000120d */
[----:B------:R-:W-:Y:S01]  /*a850*/  IMAD.MOV.U32 R30, RZ, RZ, 0x1 ;  /* 0x00000001ff1e7424 */ /* 0x000fe200078e00ff */
[----:B------:R-:W-:Y:S02]  /*a860*/  SHF.R.U32.HI R6, RZ, R6, R13 ;  /* 0x00000006ff067219 */ /* 0x000fe4000001160d */
        /* <DEDUP_REMOVED lines=8> */
[----:B------:R-:W-:Y:S01]  /*a8f0*/  IMAD.IADD R9, R9, 0x1, R11 ;  /* 0x0000000109097824 */ /* 0x000fe200078e020b */
[----:B0-----:R-:W-:-:S04]  /*a900*/  ISETP.NE.U32.AND P0, PT, R28, RZ, PT ;  /* 0x000000ff1c00720c */ /* 0x001fc80003f05070 */
[----:B------:R-:W-:Y:S02]  /*a910*/  ISETP.NE.AND.EX P0, PT, R29, RZ, PT, P0 ;  /* 0x000000ff1d00720c */ /* 0x000fe40003f05300 */
[----:B------:R-:W0:Y:S01]  /*a920*/  LDC R20, c[0x0][0x600] ;  /* 0x00018000ff147b82 */ /* 0x000e220000000800 */
[-CC-:B-1----:R-:W-:Y:S01]  /*a930*/  SHF.R.U64 R14, R8, R10.reuse, R9.reuse ;  /* 0x0000000a080e7219 */ /* 0x182fe20000001209 */
[----:B------:R-:W-:Y:S01]  /*a940*/  IMAD.MOV.U32 R8, RZ, RZ, -0x1 ;  /* 0xffffffffff087424 */ /* 0x000fe200078e00ff */
[----:B------:R-:W-:-:S05]  /*a950*/  SHF.R.U32.HI R9, RZ, R10, R9 ;  /* 0x0000000aff097219 */ /* 0x000fca0000011609 */
[----:B------:R-:W1:Y:S01]  /*a960*/  LDC R26, c[0x0][0x648] ;  /* 0x00019200ff1a7b82 */ /* 0x000e620000000800 */
[-CC-:B--2---:R-:W-:Y:S02]  /*a970*/  SHF.R.U64 R21, R14, R12.reuse, R9.reuse ;  /* 0x0000000c0e157219 */ /* 0x184fe40000001209 */
[----:B------:R-:W-:-:S05]  /*a980*/  SHF.R.U32.HI R6, RZ, R12, R9 ;  /* 0x0000000cff067219 */ /* 0x000fca0000011609 */
[----:B------:R-:W2:Y:S01]  /*a990*/  LDC R27, c[0x0][0x638] ;  /* 0x00018e00ff1b7b82 */ /* 0x000ea20000000800 */
[-C--:B---3--:R-:W-:Y:S02]  /*a9a0*/  SHF.L.U32 R8, R8, R25.reuse, RZ ;  /* 0x0000001908087219 */ /* 0x088fe400000006ff */
[-CC-:B------:R-:W-:Y:S02]  /*a9b0*/  SHF.R.U64 R23, R21, R25.reuse, R6.reuse ;  /* 0x0000001915177219 */ /* 0x180fe40000001206 */
[----:B------:R-:W-:Y:S02]  /*a9c0*/  LOP3.LUT R32, RZ, R8, RZ, 0x33, !PT ;  /* 0x00000008ff207212 */ /* 0x000fe400078e33ff */
[----:B------:R-:W-:Y:S01]  /*a9d0*/  SHF.R.U32.HI R9, RZ, R25, R6 ;  /* 0x00000019ff097219 */ /* 0x000fe20000011606 */
[----:B------:R-:W3:Y:S01]  /*a9e0*/  LDC R31, c[0x0][0x610] ;  /* 0x00018400ff1f7b82 */ /* 0x000ee20000000800 */
[----:B------:R-:W-:Y:S01]  /*a9f0*/  IMAD.MOV.U32 R8, RZ, RZ, R23 ;  /* 0x000000ffff087224 */ /* 0x000fe200078e0017 */
[----:B------:R-:W-:Y:S06]  /*aa00*/  @!P0 BRA `(.L_x_293) ;  /* 0x0000000000288947 */ /* 0x000fec0003800000 */
        /* <DEDUP_REMOVED lines=10> */
.L_x_293:
[----:B------:R-:W-:Y:S02]  /*aab0*/  ISETP.NE.AND P0, PT, R2, 0x1, PT ;  /* 0x000000010200780c */ /* 0x000fe40003f05270 */
[----:B-1----:R-:W-:Y:S01]  /*aac0*/  SHF.R.U64 R6, R8, R26, R9 ;  /* 0x0000001a08067219 */ /* 0x002fe20000001209 */
[----:B0-----:R-:W-:Y:S01]  /*aad0*/  VIADD R9, R20, 0xffffffff ;  /* 0xffffffff14097836 */ /* 0x001fe20000000000 */
[----:B------:R-:W-:Y:S02]  /*aae0*/  SHF.L.U32 R30, R30, R25, RZ ;  /* 0x000000191e1e7219 */ /* 0x000fe400000006ff */
[----:B------:R-:W-:Y:S01]  /*aaf0*/  LOP3.LUT R5, R21, R32, RZ, 0xc0, !PT ;  /* 0x0000002015057212 */ /* 0x000fe200078ec0ff */
[----:B------:R-:W-:-:S04]  /*ab00*/  IMAD.MOV R8, RZ, RZ, -R6 ;  /* 0x000000ffff087224 */ /* 0x000fc800078e0a06 */
[----:B------:R-:W-:Y:S01]  /*ab10*/  IMAD R6, R30, R6, R5 ;  /* 0x000000061e067224 */ /* 0x000fe200078e0205 */
[----:B------:R-:W-:Y:S01]  /*ab20*/  LOP3.LUT R5, R14, R9, RZ, 0xc0, !PT ;  /* 0x000000090e057212 */ /* 0x000fe200078ec0ff */
[----:B------:R-:W-:Y:S02]  /*ab30*/  @P0 IMAD R3, R7, R24, R4 ;  /* 0x0000001807030224 */ /* 0x000fe400078e0204 */
[----:B--2---:R-:W-:Y:S02]  /*ab40*/  IMAD R4, R8, R27, R23 ;  /* 0x0000001b08047224 */ /* 0x004fe400078e0217 */
[----:B---3--:R-:W-:Y:S02]  /*ab50*/  IMAD R3, R6, R31, R3 ;  /* 0x0000001f06037224 */ /* 0x008fe400078e0203 */
[----:B------:R-:W-:Y:S02]  /*ab60*/  IMAD R4, R4, R20, R5 ;  /* 0x0000001404047224 */ /* 0x000fe400078e0205 */
[----:B------:R-:W-:-:S02]  /*ab70*/  IMAD.MOV.U32 R8, RZ, RZ, 0x1 ;  /* 0x00000001ff087424 */ /* 0x000fc400078e00ff */
[----:B------:R-:W-:Y:S01]  /*ab80*/  IMAD.MOV.U32 R6, RZ, RZ, R22 ;  /* 0x000000ffff067224 */ /* 0x000fe200078e0016 */
[----:B------:R-:W-:Y:S02]  /*ab90*/  SEL R20, R4, R3, !P0 ;  /* 0x0000000304147207 */ /* 0x000fe40004000000 */
[----:B------:R-:W-:-:S07]  /*aba0*/  SEL R21, R3, R4, !P0 ;  /* 0x0000000403157207 */ /* 0x000fce0004000000 */
.L_x_291:
[----:B------:R-:W-:-:S08]  /*abb0*/  NOP ;  /* 0x0000000000007918 */ /* 0x000fd00000000000 */
[----:B------:R-:W0:-:S00]  /*abc0*/  USETMAXREG.DEALLOC.CTAPOOL 0x28 ;  /* 0x00000028000079c8 */ /* 0x000e0000080e0500 */
[----:B0-----:R-:W-:-:S13]  /*abd0*/  ISETP.NE.AND P0, PT, R0, RZ, PT ;  /* 0x000000ff0000720c */ /* 0x001fda0003f05270 */
[----:B------:R-:W-:Y:S05]  /*abe0*/  @P0 EXIT ;  /* 0x000000000000094d */ /* 0x000fea0003800000 */
[----:B------:R-:W-:Y:S01]  /*abf0*/  LOP3.LUT P0, RZ, R8, 0xff, RZ, 0xc0, !PT ;  /* 0x000000ff08ff7812 */ /* 0x000fe2000780c0ff */
[----:B------:R-:W-:Y:S02]  /*ac00*/  IMAD.MOV.U32 R0, RZ, RZ, 0x1 ;  /* 0x00000001ff007424 */ /* 0x000fe400078e00ff */
[----:B------:R-:W-:-:S10]  /*ac10*/  IMAD.MOV.U32 R3, RZ, RZ, RZ ;  /* 0x000000ffff037224 */ /* 0x000fd400078e00ff */
[----:B------:R-:W-:Y:S05]  /*ac20*/  @!P0 BRA `(.L_x_294) ;  /* 0x0000000c00788947 */ /* 0x000fea0003800000 */
[----:B------:R-:W0:Y:S01]  /*ac30*/  LDC R0, c[0x0][0x28c] ;  /* 0x0000a300ff007b82 */ /* 0x000e220000000800 */
[----:B------:R-:W1:Y:S01]  /*ac40*/  S2R R9, SR_CgaCtaId ;  /* 0x0000000000097919 */ /* 0x000e620000008800 */
[----:B------:R-:W-:Y:S01]  /*ac50*/  ULDC UR5, c[0x0][0x658] ;  /* 0x0001960000057ab9 */ /* 0x000fe20000000800 */
[----:B------:R-:W-:Y:S01]  /*ac60*/  UMOV UR7, 0xffffffff ;  /* 0xffffffff00077882 */ /* 0x000fe20000000000 */
[----:B------:R-:W-:Y:S01]  /*ac70*/  ULDC UR6, c[0x0][0xc] ;  /* 0x0000030000067ab9 */ /* 0x000fe20000000800 */
[----:B------:R-:W-:Y:S01]  /*ac80*/  USHF.L.U32 UR9, UR7, UR5, URZ ;  /* 0x0000000507097299 */ /* 0x000fe2000800063f */
[----:B------:R-:W-:Y:S01]  /*ac90*/  BSSY B0, `(.L_x_294) ;  /* 0x00000d7000007945 */ /* 0x000fe20003800000 */
[----:B------:R-:W-:Y:S01]  /*aca0*/  UMOV UR8, 0x1 ;  /* 0x0000000100087882 */ /* 0x000fe20000000000 */
[----:B------:R-:W-:Y:S01]  /*acb0*/  ULDC UR7, c[0x0][0x10] ;  /* 0x0000040000077ab9 */ /* 0x000fe20000000800 */
[----:B------:R-:W-:Y:S01]  /*acc0*/  USHF.L.U32 UR5, UR8, UR5, URZ ;  /* 0x0000000508057299 */ /* 0x000fe2000800063f */
[----:B------:R-:W-:Y:S01]  /*acd0*/  IMAD.MOV.U32 R10, RZ, RZ, 0x1 ;  /* 0x00000001ff0a7424 */ /* 0x000fe200078e00ff */
[----:B------:R-:W-:Y:S01]  /*ace0*/  UIMAD.WIDE.U32 UR6, UR6, UR7, URZ ;  /* 0x00000007060672a5 */ /* 0x000fe2000f8e003f */
[----:B------:R-:W-:Y:S01]  /*acf0*/  LOP3.LUT R13, R19, 0x2, RZ, 0xfc, !PT ;  /* 0x00000002130d7812 */ /* 0x000fe200078efcff */
[----:B------:R-:W-:Y:S01]  /*ad00*/  ULDC UR8, c[0x0][0x14] ;  /* 0x0000050000087ab9 */ /* 0x000fe20000000800 */
[----:B------:R-:W-:Y:S01]  /*ad10*/  ULDC UR4, c[0x0][0x600] ;  /* 0x0001800000047ab9 */ /* 0x000fe20000000800 */
[----:B------:R-:W-:-:S02]  /*ad20*/  UIMAD.WIDE.U32 UR30, UR6, UR8, URZ ;  /* 0x00000008061e72a5 */ /* 0x000fc4000f8e003f */
[----:B------:R-:W-:Y:S02]  /*ad30*/  UIMAD UR7, UR7, UR8, URZ ;  /* 0x00000008070772a4 */ /* 0x000fe4000f8e023f */
[----:B------:R-:W-:Y:S02]  /*ad40*/  UIADD3 UR4, UR4, -0x1, URZ ;  /* 0xffffffff04047890 */ /* 0x000fe4000fffe03f */
[----:B------:R-:W-:Y:S02]  /*ad50*/  ULOP3.LUT UR6, URZ, UR9, URZ, 0x33, !UPT ;  /* 0x000000093f067292 */ /* 0x000fe4000f8e333f */
[----:B------:R-:W-:Y:S01]  /*ad60*/  UIADD3 UR7, UR31, UR7, URZ ;  /* 0x000000071f077290 */ /* 0x000fe2000fffe03f */
[----:B0-----:R-:W-:Y:S01]  /*ad70*/  VIADD R0, R0, 0x7f ;  /* 0x0000007f00007836 */ /* 0x001fe20000000000 */
[----:B------:R-:W-:-:S04]  /*ad80*/  ULDC.64 UR38, c[0x0][0x198] ;  /* 0x0000660000267ab9 */ /* 0x000fc80000000a00 */
[----:B------:R-:W-:-:S04]  /*ad90*/  SHF.R.S32.HI R3, RZ, 0x1f, R0 ;  /* 0x0000001fff037819 */ /* 0x000fc80000011400 */
[----:B------:R-:W-:Y:S01]  /*ada0*/  LEA.HI R8, R3, R0, RZ, 0x7 ;  /* 0x0000000003087211 */ /* 0x000fe200078f38ff */
[----:B-1----:R-:W-:Y:S02]  /*adb0*/  IMAD.SHL.U32 R11, R9, 0x20, RZ ;  /* 0x00000020090b7824 */ /* 0x002fe400078e00ff */
[----:B------:R-:W-:Y:S01]  /*adc0*/  IMAD.MOV.U32 R0, RZ, RZ, 0x1 ;  /* 0x00000001ff007424 */ /* 0x000fe200078e00ff */
[----:B------:R-:W-:Y:S01]  /*add0*/  SHF.R.S32.HI R8, RZ, 0x7, R8 ;  /* 0x00000007ff087819 */ /* 0x000fe20000011408 */
[----:B------:R-:W-:Y:S01]  /*ade0*/  IMAD.MOV.U32 R3, RZ, RZ, RZ ;  /* 0x000000ffff037224 */ /* 0x000fe200078e00ff */
[----:B------:R-:W-:Y:S01]  /*adf0*/  LOP3.LUT R11, R11, 0xe0, RZ, 0xc0, !PT ;  /* 0x000000e00b0b7812 */ /* 0x000fe200078ec0ff */
[----:B------:R-:W-:Y:S02]  /*ae00*/  IMAD.SHL.U32 R9, R9, 0x800, RZ ;  /* 0x0000080009097824 */ /* 0x000fe400078e00ff */
[----:B------:R-:W-:-:S07]  /*ae10*/  VIADD R12, R8, 0x1 ;  /* 0x00000001080c7836 */ /* 0x000fce0000000000 */
.L_x_305:
[----:B------:R-:W-:-:S03]  /*ae20*/  UMOV UR8, 0xffffffff ;  /* 0xffffffff00087882 */ /* 0x000fc60000000000 */
[----:B------:R-:W-:Y:S05]  /*ae30*/  BRA.DIV UR8, `(.L_x_295) ;  /* 0x0000000e08947947 */ /* 0x000fea000b800000 */
[----:B------:R-:W-:-:S13]  /*ae40*/  ELECT P6, URZ, PT ;  /* 0x00000000003f782f */ /* 0x000fda00038c0000 */
.L_x_314:
[----:B------:R-:W0:Y:S01]  /*ae50*/  LDC R4, c[0x0][0x28c] ;  /* 0x0000a300ff047b82 */ /* 0x000e220000000800 */
[----:B------:R-:W-:Y:S01]  /*ae60*/  BSSY B1, `(.L_x_296) ;  /* 0x0000045000017945 */ /* 0x000fe20003800000 */
[----:B0-----:R-:W-:-:S13]  /*ae70*/  ISETP.LT.OR P6, PT, R4, 0x1, !P6 ;  /* 0x000000010400780c */ /* 0x001fda00077c1670 */
[----:B------:R-:W-:Y:S05]  /*ae80*/  @P6 BRA `(.L_x_297) ;  /* 0x0000000400086947 */ /* 0x000fea0003800000 */
[----:B------:R-:W-:Y:S02]  /*ae90*/  IMAD R20, R20, 0x100, R11 ;  /* 0x0000010014147824 */ /* 0x000fe400078e020b */
[----:B------:R-:W-:Y:S02]  /*aea0*/  IMAD.SHL.U32 R21, R21, 0x80, RZ ;  /* 0x0000008015157824 */ /* 0x000fe400078e00ff */
[----:B------:R-:W-:Y:S02]  /*aeb0*/  IMAD.MOV.U32 R22, RZ, RZ, RZ ;  /* 0x000000ffff167224 */ /* 0x000fe400078e00ff */
[----:B------:R-:W-:Y:S02]  /*aec0*/  IMAD.MOV.U32 R4, RZ, RZ, R12 ;  /* 0x000000ffff047224 */ /* 0x000fe400078e000c */
[----:B------:R-:W-:Y:S02]  /*aed0*/  IMAD.MOV.U32 R5, RZ, RZ, R0 ;  /* 0x000000ffff057224 */ /* 0x000fe400078e0000 */
[----:B------:R-:W-:-:S07]  /*aee0*/  IMAD.MOV.U32 R7, RZ, RZ, R3 ;  /* 0x000000ffff077224 */ /* 0x000fce00078e0003 */
.L_x_300:
[----:B------:R-:W0:Y:S01]  /*aef0*/  S2R R15, SR_CgaCtaId ;  /* 0x00000000000f7919 */ /* 0x000e220000008800 */
[----:B------:R-:W-:Y:S02]  /*af00*/  MOV R14, 0x400 ;  /* 0x00000400000e7802 */ /* 0x000fe40000000f00 */
[----:B------:R-:W-:Y:S02]  /*af10*/  LOP3.LUT P1, RZ, R18, 0x7f, RZ, 0xc0, !PT ;  /* 0x0000007f12ff7812 */ /* 0x000fe4000782c0ff */
[----:B0-----:R-:W-:Y:S02]  /*af20*/  LEA R25, R15, R14, 0x18 ;  /* 0x0000000e0f197211 */ /* 0x001fe400078ec0ff */
[----:B------:R-:W-:-:S09]  /*af30*/  SHF.L.U32 R14, R5, 0x1f, RZ ;  /* 0x0000001f050e7819 */ /* 0x000fd200000006ff */
[----:B------:R-:W0:Y:S01]  /*af40*/  @!P1 LDC R15, c[0x0][0x500] ;  /* 0x00014000ff0f9b82 */ /* 0x000e220000000800 */
[----:B------:R-:W-:-:S04]  /*af50*/  IMAD R23, R7, 0x8, R25 ;  /* 0x0000000807177824 */ /* 0x000fc800078e0219 */
[----:B------:R-:W1:Y:S02]  /*af60*/  SYNCS.PHASECHK.TRANS64.TRYWAIT P0, [R23+URZ+0x10], R14 ;  /* 0x0000100e170075a7 */ /* 0x000e64000800017f */
[----:B-1----:R-:W-:Y:S05]  /*af70*/  @!P0 BRA `(.L_x_298) ;  /* 0x0000000c00648947 */ /* 0x002fea0003800000 */
.L_x_315:
[----:B-1----:R-:W-:Y:S01]  /*af80*/  PRMT R14, R13, 0x9910, RZ ;  /* 0x000099100d0e7816 */ /* 0x002fe200000000ff */
[----:B0-----:R0:W-:Y:S03]  /*af90*/  @!P1 SYNCS.ARRIVE.TRANS64 RZ, [R23+URZ], R15 ;  /* 0x0000000f17ff99a7 */ /* 0x0011e6000800003f */
[----:B------:R-:W-:-:S13]  /*afa0*/  ISETP.NE.AND P0, PT, R14, 0x2, PT ;  /* 0x000000020e00780c */ /* 0x000fda0003f05270 */
[----:B0-----:R-:W-:Y:S05]  /*afb0*/  @P0 BRA `(.L_x_299) ;  /* 0x0000000000040947 */ /* 0x001fea0003800000 */
[----:B------:R-:W-:Y:S01]  /*afc0*/  BPT.TRAP 0x1 ;  /* 0x000000040000795c */ /* 0x000fe20000300000 */
.L_x_299:
[----:B------:R-:W-:Y:S01]  /*afd0*/  IMAD.SHL.U32 R14, R7, 0x8000, RZ ;  /* 0x00008000070e7824 */ /* 0x000fe200078e00ff */
[----:B------:R-:W-:Y:S01]  /*afe0*/  R2UR UR34, R22 ;  /* 0x00000000162272ca */ /* 0x000fe200000e0000 */
[----:B------:R-:W-:Y:S01]  /*aff0*/  VIADD R4, R4, 0xffffffff ;  /* 0xffffffff04047836 */ /* 0x000fe20000000000 */
[----:B------:R-:W-:Y:S01]  /*b000*/  R2UR UR33, R23 ;  /* 0x00000000172172ca */ /* 0x000fe200000e0000 */
[----:B------:R-:W-:Y:S01]  /*b010*/  IMAD.IADD R15, R25, 0x1, R14 ;  /* 0x00000001190f7824 */ /* 0x000fe200078e020e */
[----:B------:R-:W-:Y:S01]  /*b020*/  LOP3.LUT R14, R14, 0x3800, R9, 0xf8, !PT ;  /* 0x000038000e0e7812 */ /* 0x000fe200078ef809 */
[----:B------:R-:W-:Y:S01]  /*b030*/  UIADD3 UR14, UP0, UR38, 0xf0, URZ ;  /* 0x000000f0260e7890 */ /* 0x000fe2000ff1e03f */
[----:B------:R-:W-:Y:S01]  /*b040*/  R2UR UR36, R6 ;  /* 0x00000000062472ca */ /* 0x000fe200000e0000 */
[----:B------:R-:W-:Y:S01]  /*b050*/  UIADD3 UR40, UP1, UR38, 0x1f0, URZ ;  /* 0x000001f026287890 */ /* 0x000fe2000ff3e03f */
[----:B------:R-:W-:Y:S01]  /*b060*/  R2UR UR24, R15 ;  /* 0x000000000f1872ca */ /* 0x000fe200000e0000 */
[----:B------:R-:W-:Y:S01]  /*b070*/  IMAD R14, R14, 0x2, R25 ;  /* 0x000000020e0e7824 */ /* 0x000fe200078e0219 */
[----:B------:R-:W-:Y:S01]  /*b080*/  R2UR UR35, R21 ;  /* 0x00000000152372ca */ /* 0x000fe200000e0000 */
[----:B------:R-:W-:Y:S01]  /*b090*/  UIADD3.X UR15, URZ, UR39, URZ, UP0, !UPT ;  /* 0x000000273f0f7290 */ /* 0x000fe200087fe43f */
[----:B------:R-:W-:Y:S01]  /*b0a0*/  R2UR UR19, R20 ;  /* 0x00000000141372ca */ /* 0x000fe200000e0000 */
[----:B------:R-:W-:Y:S01]  /*b0b0*/  UIADD3 UR26, UR34, 0x40, URZ ;  /* 0x00000040221a7890 */ /* 0x000fe2000fffe03f */
[----:B------:R-:W-:Y:S01]  /*b0c0*/  R2UR UR8, R14 ;  /* 0x000000000e0872ca */ /* 0x000fe200000e0000 */
[----:B------:R-:W-:Y:S01]  /*b0d0*/  UIADD3.X UR41, URZ, UR39, URZ, UP1, !UPT ;  /* 0x000000273f297290 */ /* 0x000fe20008ffe43f */
[----:B------:R-:W-:Y:S01]  /*b0e0*/  ISETP.GT.AND P1, PT, R4, 0x1, PT ;  /* 0x000000010400780c */ /* 0x000fe20003f24270 */
[----:B------:R-:W-:Y:S01]  /*b0f0*/  VIADD R7, R7, 0x1 ;  /* 0x0000000107077836 */ /* 0x000fe20000000000 */
[----:B------:R-:W-:Y:S01]  /*b100*/  UMOV UR22, 0x0 ;  /* 0x0000000000167882 */ /* 0x000fe20000000000 */
[----:B------:R-:W-:Y:S01]  /*b110*/  UMOV UR23, 0x10000000 ;  /* 0x1000000000177882 */ /* 0x000fe20000000000 */
[----:B------:R-:W-:Y:S01]  /*b120*/  UMOV UR25, UR33 ;  /* 0x0000002100197c82 */ /* 0x000fe20008000000 */
[----:B------:R-:W-:Y:S01]  /*b130*/  UIADD3 UR32, UR24, 0x100, URZ ;  /* 0x0000010018207890 */ /* 0x000fe2000fffe03f */
[----:B------:R-:W-:Y:S01]  /*b140*/  ISETP.NE.AND P0, PT, R7, 0x2, PT ;  /* 0x000000020700780c */ /* 0x000fe20003f05270 */
[----:B------:R-:W-:Y:S01]  /*b150*/  UIADD3 UR24, UR24, 0x4100, URZ ;  /* 0x0000410018187890 */ /* 0x000fe2000fffe03f */
[----:B------:R-:W-:Y:S01]  /*b160*/  VIADD R22, R22, 0x80 ;  /* 0x0000008016167836 */ /* 0x000fe20000000000 */
[----:B------:R-:W-:Y:S01]  /*b170*/  UMOV UR28, UR36 ;  /* 0x00000024001c7c82 */ /* 0x000fe20008000000 */
[----:B------:R-:W-:Y:S01]  /*b180*/  UMOV UR27, UR35 ;  /* 0x00000023001b7c82 */ /* 0x000fe20008000000 */
[----:B------:R-:W-:Y:S01]  /*b190*/  UIADD3 UR16, UR8, 0x10100, URZ ;  /* 0x0001010008107890 */ /* 0x000fe2000fffe03f */
[----:B------:R-:W-:Y:S01]  /*b1a0*/  SEL R14, RZ, 0x1, P0 ;  /* 0x00000001ff0e7807 */ /* 0x000fe20000000000 */
[----:B------:R-:W-:Y:S01]  /*b1b0*/  UIADD3 UR8, UR8, 0x18100, URZ ;  /* 0x0001810008087890 */ /* 0x000fe2000fffe03f */
[----:B------:R0:W-:Y:S01]  /*b1c0*/  UTMALDG.3D [UR32], [UR14], desc[UR22] ;  /* 0x000016200e0075b4 */ /* 0x0001e20008011000 */
[----:B------:R-:W-:Y:S01]  /*b1d0*/  UMOV UR13, 0xff0000 ;  /* 0x00ff0000000d7882 */ /* 0x000fe20000000000 */
[----:B------:R-:W-:Y:S01]  /*b1e0*/  UMOV UR17, UR33 ;  /* 0x0000002100117c82 */ /* 0x000fe20008000000 */
[----:B------:R-:W-:Y:S01]  /*b1f0*/  UMOV UR18, UR34 ;  /* 0x0000002200127c82 */ /* 0x000fe20008000000 */
[----:B------:R-:W-:Y:S01]  /*b200*/  UMOV UR20, UR36 ;  /* 0x0000002400147c82 */ /* 0x000fe20008000000 */
[----:B------:R-:W-:Y:S01]  /*b210*/  UMOV UR9, UR33 ;  /* 0x0000002100097c82 */ /* 0x000fe20008000000 */
[----:B------:R-:W-:Y:S01]  /*b220*/  UMOV UR11, UR19 ;  /* 0x00000013000b7c82 */ /* 0x000fe20008000000 */
[----:B------:R-:W-:Y:S01]  /*b230*/  UMOV UR12, UR36 ;  /* 0x00000024000c7c82 */ /* 0x000fe20008000000 */
[----:B------:R0:W-:Y:S01]  /*b240*/  UTMALDG.3D [UR24], [UR14], desc[UR22] ;  /* 0x000016180e0075b4 */ /* 0x0001e20008011000 */
[----:B------:R-:W-:Y:S01]  /*b250*/  UMOV UR10, UR26 ;  /* 0x0000001a000a7c82 */ /* 0x000fe20008000000 */
[----:B------:R-:W-:-:S02]  /*b260*/  LOP3.LUT R5, R5, R14, RZ, 0x3c, !PT ;  /* 0x0000000e05057212 */ /* 0x000fc400078e3cff */
[----:B------:R-:W-:Y:S01]  /*b270*/  SEL R7, R7, RZ, P0 ;  /* 0x000000ff07077207 */ /* 0x000fe20000000000 */
[----:B------:R0:W-:Y:S01]  /*b280*/  UTMALDG.3D.MULTICAST [UR16], [UR40], UR13, desc[UR22] ;  /* 0x00001610280073b4 */ /* 0x0001e2000801180d */
[----:B------:R0:W-:Y:S02]  /*b290*/  UTMALDG.3D.MULTICAST [UR8], [UR40], UR13, desc[UR22] ;  /* 0x00001608280073b4 */ /* 0x0001e4000801180d */
[----:B0-----:R-:W-:Y:S05]  /*b2a0*/  @P1 BRA `(.L_x_300) ;  /* 0xfffffffc00101947 */ /* 0x001fea000383ffff */
.L_x_297:
[----:B------:R-:W-:Y:S05]  /*b2b0*/  BSYNC B1 ;  /* 0x0000000000017941 */ /* 0x000fea0003800000 */
.L_x_296:
[----:B------:R-:W-:Y:S01]  /*b2c0*/  LOP3.LUT P1, RZ, R10, 0xff, RZ, 0xc0, !PT ;  /* 0x000000ff0aff7812 */ /* 0x000fe2000782c0ff */
[----:B------:R-:W-:Y:S01]  /*b2d0*/  IMAD.IADD R3, R8, 0x1, R3 ;  /* 0x0000000108037824 */ /* 0x000fe200078e0203 */
[----:B------:R-:W-:Y:S01]  /*b2e0*/  IADD3 R16, P2, R16, UR30, RZ ;  /* 0x0000001e10107c10 */ /* 0x000fe2000ff5e0ff */
[----:B------:R-:W-:Y:S01]  /*b2f0*/  ULDC.64 UR8, c[0x0][0x650] ;  /* 0x0001940000087ab9 */ /* 0x000fe20000000a00 */
[----:B------:R-:W-:Y:S01]  /*b300*/  BSSY B1, `(.L_x_301) ;  /* 0x000006d000017945 */ /* 0x000fe20003800000 */
[----:B------:R-:W-:Y:S01]  /*b310*/  IMAD.MOV.U32 R21, RZ, RZ, -0x1 ;  /* 0xffffffffff157424 */ /* 0x000fe200078e00ff */
[----:B------:R-:W-:Y:S01]  /*b320*/  ISETP.GT.U32.AND P0, PT, R3, 0x1, PT ;  /* 0x000000010300780c */ /* 0x000fe20003f04070 */
[----:B------:R-:W-:Y:S01]  /*b330*/  IMAD.MOV.U32 R20, RZ, RZ, -0x1 ;  /* 0xffffffffff147424 */ /* 0x000fe200078e00ff */
[----:B------:R-:W-:Y:S02]  /*b340*/  SHF.R.U32.HI R4, RZ, 0x1, R3 ;  /* 0x00000001ff047819 */ /* 0x000fe40000011603 */
[----:B------:R-:W-:-:S02]  /*b350*/  ISETP.LT.U32.AND P0, PT, R8, 0x2, P0 ;  /* 0x000000020800780c */ /* 0x000fc40000701070 */
[----:B------:R-:W-:Y:S01]  /*b360*/  IADD3.X R17, R17, UR7, RZ, P2, !PT ;  /* 0x0000000711117c10 */ /* 0x000fe200097fe4ff */
[----:B------:R-:W0:Y:S01]  /*b370*/  @P1 S2R R6, SR_CgaCtaId ;  /* 0x0000000000061919 */ /* 0x000e220000008800 */
[----:B------:R-:W-:Y:S02]  /*b380*/  @P1 MOV R5, 0x400 ;  /* 0x0000040000051802 */ /* 0x000fe40000000f00 */
[----:B------:R-:W-:Y:S02]  /*b390*/  ISETP.GE.U32.AND P2, PT, R16, UR8, PT ;  /* 0x0000000810007c0c */ /* 0x000fe4000bf46070 */
[----:B------:R-:W-:Y:S02]  /*b3a0*/  LOP3.LUT R4, R4, 0x1, RZ, 0xc0, !PT ;  /* 0x0000000104047812 */ /* 0x000fe400078ec0ff */
[----:B------:R-:W-:Y:S02]  /*b3b0*/  LOP3.LUT R3, R3, 0x1, RZ, 0xc0, !PT ;  /* 0x0000000103037812 */ /* 0x000fe400078ec0ff */
[----:B------:R-:W-:-:S02]  /*b3c0*/  PRMT R10, RZ, 0x7610, R10 ;  /* 0x00007610ff0a7816 */ /* 0x000fc4000000000a */
[----:B0-----:R-:W-:Y:S01]  /*b3d0*/  @P1 LEA R5, R6, R5, 0x18 ;  /* 0x0000000506051211 */ /* 0x001fe200078ec0ff */
[----:B------:R-:W-:-:S03]  /*b3e0*/  IMAD.MOV.U32 R6, RZ, RZ, -0x1 ;  /* 0xffffffffff067424 */ /* 0x000fc600078e00ff */
[----:B------:R0:W-:Y:S01]  /*b3f0*/  @P1 SYNCS.ARRIVE.TRANS64.A1T0 RZ, [R5+URZ+0x38], RZ ;  /* 0x000038ff05ff19a7 */ /* 0x0001e2000810003f */
[----:B------:R-:W-:-:S04]  /*b400*/  ISETP.NE.U32.AND P1, PT, R4, 0x1, PT ;  /* 0x000000010400780c */ /* 0x000fc80003f25070 */
[----:B------:R-:W-:Y:S02]  /*b410*/  ISETP.GT.U32.AND P1, PT, R8, 0x1, !P1 ;  /* 0x000000010800780c */ /* 0x000fe40004f24070 */
[----:B0-----:R-:W-:Y:S02]  /*b420*/  SEL R5, RZ, 0x1, !P0 ;  /* 0x00000001ff057807 */ /* 0x001fe40004000000 */
[----:B------:R-:W-:Y:S02]  /*b430*/  ISETP.GE.U32.AND.EX P0, PT, R17, UR9, PT, P2 ;  /* 0x0000000911007c0c */ /* 0x000fe4000bf06120 */
[----:B------:R-:W-:-:S04]  /*b440*/  SEL R4, RZ, 0x1, !P1 ;  /* 0x00000001ff047807 */ /* 0x000fc80004800000 */
[----:B------:R-:W-:Y:S02]  /*b450*/  LOP3.LUT R0, R4, R0, R5, 0x96, !PT ;  /* 0x0000000004007212 */ /* 0x000fe400078e9605 */
[----:B------:R-:W-:-:S05]  /*b460*/  PRMT R4, RZ, 0x7610, R4 ;  /* 0x00007610ff047816 */ /* 0x000fca0000000004 */
[----:B------:R-:W-:Y:S05]  /*b470*/  @P0 BRA `(.L_x_302) ;  /* 0x0000000400540947 */ /* 0x000fea0003800000 */
[----:B------:R-:W0:Y:S01]  /*b480*/  S2R R15, SR_CTAID.X ;  /* 0x00000000000f7919 */ /* 0x000e220000002500 */
[----:B------:R-:W-:Y:S01]  /*b490*/  ULDC.64 UR8, c[0x0][0x628] ;  /* 0x00018a0000087ab9 */ /* 0x000fe20000000a00 */
[----:B------:R-:W-:Y:S01]  /*b4a0*/  ULDC UR11, c[0x0][0x630] ;  /* 0x00018c00000b7ab9 */ /* 0x000fe20000000800 */
[----:B------:R-:W-:Y:S01]  /*b4b0*/  ISETP.NE.U32.AND P0, PT, RZ, UR8, PT ;  /* 0x00000008ff007c0c */ /* 0x000fe2000bf05070 */
[----:B------:R-:W1:Y:S01]  /*b4c0*/  S2R R20, SR_CTAID.Y ;  /* 0x0000000000147919 */ /* 0x000e620000002600 */
[----:B------:R-:W-:Y:S01]  /*b4d0*/  ULDC UR12, c[0x0][0x150] ;  /* 0x00005400000c7ab9 */ /* 0x000fe20000000800 */
[----:B------:R-:W-:Y:S01]  /*b4e0*/  IMAD.MOV.U32 R4, RZ, RZ, R16 ;  /* 0x000000ffff047224 */ /* 0x000fe200078e0010 */
[----:B------:R-:W-:Y:S01]  /*b4f0*/  ISETP.NE.AND.EX P0, PT, RZ, UR9, PT, P0 ;  /* 0x00000009ff007c0c */ /* 0x000fe2000bf05300 */
[----:B------:R-:W-:Y:S01]  /*b500*/  IMAD.MOV.U32 R5, RZ, RZ, R17 ;  /* 0x000000ffff057224 */ /* 0x000fe200078e0011 */
[----:B0-----:R-:W-:-:S11]  /*b510*/  I2FP.F32.U32 R22, R15 ;  /* 0x0000000f00167245 */ /* 0x001fd60000201000 */
[----:B------:R-:W-:Y:S05]  /*b520*/  @!P0 BRA `(.L_x_303) ;  /* 0x0000000000288947 */ /* 0x000fea0003800000 */
[----:B------:R-:W-:Y:S02]  /*b530*/  ULDC UR10, c[0x0][0x634] ;  /* 0x00018d00000a7ab9 */ /* 0x000fe40000000800 */
[----:B------:R-:W-:-:S05]  /*b540*/  IADD3 R5, P0, R16, UR10, RZ ;  /* 0x0000000a10057c10 */ /* 0x000fca000ff1e0ff */
[----:B------:R-:W-:-:S04]  /*b550*/  IMAD.X R21, RZ, RZ, R17, P0 ;  /* 0x000000ffff157224 */ /* 0x000fc800000e0611 */
[----:B------:R-:W-:-:S04]  /*b560*/  IMAD.WIDE.U32 R6, R21, UR8, RZ ;  /* 0x0000000815067c25 */ /* 0x000fc8000f8e00ff */
[----:B------:R-:W-:-:S04]  /*b570*/  IMAD.WIDE.U32 R6, P0, R5, UR9, R6 ;  /* 0x0000000905067c25 */ /* 0x000fc8000f800006 */
[----:B------:R-:W-:-:S04]  /*b580*/  IMAD.WIDE.U32 R4, R5, UR8, RZ ;  /* 0x0000000805047c25 */ /* 0x000fc8000f8e00ff */
[----:B------:R-:W-:Y:S01]  /*b590*/  IMAD.MOV.U32 R4, RZ, RZ, R7 ;  /* 0x000000ffff047224 */ /* 0x000fe200078e0007 */
[----:B------:R-:W-:Y:S01]  /*b5a0*/  IADD3 RZ, P1, R5, R6, RZ ;  /* 0x0000000605ff7210 */ /* 0x000fe20007f3e0ff */
[----:B------:R-:W-:-:S04]  /*b5b0*/  IMAD.X R5, RZ, RZ, RZ, P0 ;  /* 0x000000ffff057224 */ /* 0x000fc800000e06ff */
[----:B------:R-:W-:-:S08]  /*b5c0*/  IMAD.WIDE.U32.X R4, R21, UR9, R4, P1 ;  /* 0x0000000915047c25 */ /* 0x000fd000088e0404 */
.L_x_303:
[--C-:B------:R-:W-:Y:S01]  /*b5d0*/  SHF.R.U64 R14, R4, UR11, R5.reuse ;  /* 0x0000000b040e7c19 */ /* 0x100fe20008001205 */
[----:B------:R-:W-:Y:S01]  /*b5e0*/  FMUL R22, R22, UR12 ;  /* 0x0000000c16167c20 */ /* 0x000fe20008400000 */
[----:B------:R-:W-:Y:S01]  /*b5f0*/  SHF.R.U32.HI R4, RZ, UR11, R5 ;  /* 0x0000000bff047c19 */ /* 0x000fe20008011605 */
[----:B------:R-:W0:Y:S01]  /*b600*/  LDC R6, c[0x0][0x144] ;  /* 0x00005100ff067b82 */ /* 0x000e220000000800 */
[----:B------:R-:W-:Y:S01]  /*b610*/  IADD3 R5, P0, RZ, -R14, RZ ;  /* 0x8000000eff057210 */ /* 0x000fe20007f1e0ff */
[----:B------:R-:W-:Y:S01]  /*b620*/  ULDC UR10, c[0x0][0x154] ;  /* 0x00005500000a7ab9 */ /* 0x000fe20000000800 */
[----:B-1----:R-:W-:Y:S01]  /*b630*/  I2FP.F32.U32 R7, R20 ;  /* 0x0000001400077245 */ /* 0x002fe20000201000 */
[----:B------:R-:W1:Y:S01]  /*b640*/  F2I.U32.TRUNC.NTZ R22, R22 ;  /* 0x0000001600167305 */ /* 0x000e62000020f000 */
[----:B------:R-:W-:Y:S01]  /*b650*/  ULDC.64 UR8, c[0x0][0x620] ;  /* 0x0001880000087ab9 */ /* 0x000fe20000000a00 */
[----:B------:R-:W-:Y:S01]  /*b660*/  IMAD.X R4, RZ, RZ, ~R4, P0 ;  /* 0x000000ffff047224 */ /* 0x000fe200000e0e04 */
[----:B------:R-:W-:Y:S01]  /*b670*/  ISETP.NE.AND P2, PT, R2, 0x1, PT ;  /* 0x000000010200780c */ /* 0x000fe20003f45270 */
[----:B------:R-:W-:Y:S01]  /*b680*/  FMUL R23, R7, UR10 ;  /* 0x0000000a07177c20 */ /* 0x000fe20008400000 */
[----:B------:R-:W2:Y:S01]  /*b690*/  LDC R25, c[0x0][0x148] ;  /* 0x00005200ff197b82 */ /* 0x000ea20000000800 */
[----:B------:R-:W-:Y:S01]  /*b6a0*/  IMAD R4, R4, UR8, RZ ;  /* 0x0000000804047c24 */ /* 0x000fe2000f8e02ff */
[----:B------:R-:W-:-:S02]  /*b6b0*/  ULDC.64 UR10, c[0x0][0x640] ;  /* 0x00019000000a7ab9 */ /* 0x000fc40000000a00 */
[----:B------:R-:W-:Y:S01]  /*b6c0*/  ISETP.NE.U32.AND P0, PT, RZ, UR10, PT ;  /* 0x0000000aff007c0c */ /* 0x000fe2000bf05070 */
[----:B------:R-:W3:Y:S01]  /*b6d0*/  F2I.U32.TRUNC.NTZ R23, R23 ;  /* 0x0000001700177305 */ /* 0x000ee2000020f000 */
[C---:B------:R-:W-:Y:S02]  /*b6e0*/  IMAD R7, R5.reuse, UR9, R4 ;  /* 0x0000000905077c24 */ /* 0x040fe4000f8e0204 */
[----:B------:R-:W-:Y:S01]  /*b6f0*/  IMAD.WIDE.U32 R4, R5, UR8, R16 ;  /* 0x0000000805047c25 */ /* 0x000fe2000f8e0010 */
[----:B------:R-:W-:Y:S01]  /*b700*/  ULDC UR8, c[0x0][0x618] ;  /* 0x0001860000087ab9 */ /* 0x000fe20000000800 */
[----:B------:R-:W-:Y:S02]  /*b710*/  ISETP.NE.AND.EX P0, PT, RZ, UR11, PT, P0 ;  /* 0x0000000bff007c0c */ /* 0x000fe4000bf05300 */
[----:B------:R-:W-:Y:S02]  /*b720*/  IMAD.IADD R5, R5, 0x1, R7 ;  /* 0x0000000105057824 */ /* 0x000fe400078e0207 */
[----:B-1----:R-:W-:-:S03]  /*b730*/  IMAD.MOV R22, RZ, RZ, -R22 ;  /* 0x000000ffff167224 */ /* 0x002fc600078e0a16 */
[----:B------:R-:W-:Y:S01]  /*b740*/  SHF.R.U64 R21, R4, UR8, R5 ;  /* 0x0000000804157c19 */ /* 0x000fe20008001205 */
[----:B0-----:R-:W-:Y:S01]  /*b750*/  IMAD R15, R6, R22, R15 ;  /* 0x00000016060f7224 */ /* 0x001fe200078e020f */
[----:B------:R-:W-:Y:S01]  /*b760*/  SHF.R.U32.HI R4, RZ, UR8, R5 ;  /* 0x00000008ff047c19 */ /* 0x000fe20008011605 */
[----:B------:R-:W-:Y:S01]  /*b770*/  ULDC UR8, c[0x0][0x608] ;  /* 0x0001820000087ab9 */ /* 0x000fe20000000800 */
[----:B---3--:R-:W-:Y:S02]  /*b780*/  IMAD.MOV R6, RZ, RZ, -R23 ;  /* 0x000000ffff067224 */ /* 0x008fe400078e0a17 */
[--C-:B------:R-:W-:Y:S02]  /*b790*/  SHF.R.U64 R22, R21, UR8, R4.reuse ;  /* 0x0000000815167c19 */ /* 0x100fe40008001204 */
[----:B------:R-:W-:Y:S01]  /*b7a0*/  SHF.R.U32.HI R5, RZ, UR8, R4 ;  /* 0x00000008ff057c19 */ /* 0x000fe20008011604 */
[----:B------:R-:W-:Y:S01]  /*b7b0*/  ULDC UR8, c[0x0][0x658] ;  /* 0x0001960000087ab9 */ /* 0x000fe20000000800 */
[----:B--2---:R-:W-:-:S02]  /*b7c0*/  @P2 IMAD R15, R25, R6, R20 ;  /* 0x00000006190f2224 */ /* 0x004fc400078e0214 */
[--C-:B------:R-:W-:Y:S02]  /*b7d0*/  SHF.R.U64 R20, R22, UR8, R5.reuse ;  /* 0x0000000816147c19 */ /* 0x100fe40008001205 */
[----:B------:R-:W-:-:S03]  /*b7e0*/  SHF.R.U32.HI R23, RZ, UR8, R5 ;  /* 0x00000008ff177c19 */ /* 0x000fc60008011605 */
[----:B------:R-:W-:Y:S02]  /*b7f0*/  IMAD.MOV.U32 R6, RZ, RZ, R20 ;  /* 0x000000ffff067224 */ /* 0x000fe400078e0014 */
[----:B------:R-:W-:Y:S01]  /*b800*/  IMAD.MOV.U32 R5, RZ, RZ, R23 ;  /* 0x000000ffff057224 */ /* 0x000fe200078e0017 */
[----:B------:R-:W-:Y:S06]  /*b810*/  @!P0 BRA `(.L_x_304) ;  /* 0x00000000002c8947 */ /* 0x000fec0003800000 */
        /* <DEDUP_REMOVED lines=9> */
[----:B------:R-:W-:-:S04]  /*b8b0*/  IMAD.WIDE.U32.X R4, R23, UR11, R4, P1 ;  /* 0x0000000b17047c25 */ /* 0x000fc800088e0404 */
[----:B------:R-:W-:-:S07]  /*b8c0*/  IMAD.MOV.U32 R6, RZ, RZ, R4 ;  /* 0x000000ffff067224 */ /* 0x000fce00078e0004 */
.L_x_304:
[----:B------:R-:W-:Y:S01]  /*b8d0*/  ULDC UR8, c[0x0][0x648] ;  /* 0x0001920000087ab9 */ /* 0x000fe20000000800 */
[----:B------:R-:W-:Y:S01]  /*b8e0*/  LOP3.LUT R4, R22, UR6, RZ, 0xc0, !PT ;  /* 0x0000000616047c12 */ /* 0x000fe2000f8ec0ff */
[----:B------:R-:W-:Y:S01]  /*b8f0*/  ULDC UR9, c[0x0][0x610] ;  /* 0x0001840000097ab9 */ /* 0x000fe20000000800 */
[----:B------:R-:W-:Y:S01]  /*b900*/  SHF.R.U64 R5, R6, UR8, R5 ;  /* 0x0000000806057c19 */ /* 0x000fe20008001205 */
[----:B------:R-:W-:Y:S01]  /*b910*/  ULDC UR8, c[0x0][0x638] ;  /* 0x00018e0000087ab9 */ /* 0x000fe20000000800 */
[----:B------:R-:W-:-:S03]  /*b920*/  LOP3.LUT R21, R21, UR4, RZ, 0xc0, !PT ;  /* 0x0000000415157c12 */ /* 0x000fc6000f8ec0ff */
[----:B------:R-:W-:Y:S02]  /*b930*/  IMAD.MOV R7, RZ, RZ, -R5 ;  /* 0x000000ffff077224 */ /* 0x000fe400078e0a05 */
[----:B------:R-:W-:Y:S02]  /*b940*/  IMAD R4, R5, UR5, R4 ;  /* 0x0000000505047c24 */ /* 0x000fe4000f8e0204 */
[----:B------:R-:W-:Y:S01]  /*b950*/  IMAD R20, R7, UR8, R20 ;  /* 0x0000000807147c24 */ /* 0x000fe2000f8e0214 */
[----:B------:R-:W-:Y:S01]  /*b960*/  ULDC UR8, c[0x0][0x600] ;  /* 0x0001800000087ab9 */ /* 0x000fe20000000800 */
[----:B------:R-:W-:Y:S02]  /*b970*/  IMAD R15, R4, UR9, R15 ;  /* 0x00000009040f7c24 */ /* 0x000fe4000f8e020f */
[----:B------:R-:W-:Y:S02]  /*b980*/  IMAD R6, R20, UR8, R21 ;  /* 0x0000000814067c24 */ /* 0x000fe4000f8e0215 */
[----:B------:R-:W-:-:S03]  /*b990*/  IMAD.MOV.U32 R4, RZ, RZ, 0x1 ;  /* 0x00000001ff047424 */ /* 0x000fc600078e00ff */
[----:B------:R-:W-:Y:S02]  /*b9a0*/  SEL R20, R6, R15, !P2 ;  /* 0x0000000f06147207 */ /* 0x000fe40005000000 */
[----:B------:R-:W-:Y:S01]  /*b9b0*/  SEL R21, R15, R6, !P2 ;  /* 0x000000060f157207 */ /* 0x000fe20005000000 */
[----:B------:R-:W-:-:S07]  /*b9c0*/  IMAD.MOV.U32 R6, RZ, RZ, R14 ;  /* 0x000000ffff067224 */ /* 0x000fce00078e000e */
.L_x_302:
[----:B------:R-:W-:Y:S05]  /*b9d0*/  BSYNC B1 ;  /* 0x0000000000017941 */ /* 0x000fea0003800000 */
.L_x_301:
[----:B------:R-:W-:-:S13]  /*b9e0*/  LOP3.LUT P0, RZ, R4, 0xff, RZ, 0xc0, !PT ;  /* 0x000000ff04ff7812 */ /* 0x000fda000780c0ff */
[----:B------:R-:W-:Y:S05]  /*b9f0*/  @P0 BRA `(.L_x_305) ;  /* 0xfffffff400080947 */ /* 0x000fea000383ffff */
[----:B------:R-:W-:Y:S05]  /*ba00*/  BSYNC B0 ;  /* 0x0000000000007941 */ /* 0x000fea0003800000 */
.L_x_294:
[----:B------:R-:W-:-:S03]  /*ba10*/  UMOV UR8, 0xffffffff ;  /* 0xffffffff00087882 */ /* 0x000fc60000000000 */
[----:B------:R-:W-:Y:S05]  /*ba20*/  BRA.DIV UR8, `(.L_x_306) ;  /* 0x0000000208cc7947 */ /* 0x000fea000b800000 */
[----:B------:R-:W-:-:S13]  /*ba30*/  ELECT P6, URZ, PT ;  /* 0x00000000003f782f */ /* 0x000fda00038c0000 */
.L_x_318:
[----:B------:R-:W-:Y:S04]  /*ba40*/  BSSY B0, `(.L_x_307) ;  /* 0x0000019000007945 */ /* 0x000fe80003800000 */
[----:B------:R-:W-:Y:S05]  /*ba50*/  @!P6 BRA `(.L_x_308) ;  /* 0x00000000005ce947 */ /* 0x000fea0003800000 */
[----:B------:R-:W-:-:S04]  /*ba60*/  LOP3.LUT R19, R19, 0x2, RZ, 0xfc, !PT ;  /* 0x0000000213137812 */ /* 0x000fc800078efcff */
[----:B------:R-:W-:-:S13]  /*ba70*/  ISETP.NE.AND P0, PT, R19, 0x3, PT ;  /* 0x000000031300780c */ /* 0x000fda0003f05270 */
[----:B------:R-:W-:Y:S05]  /*ba80*/  @!P0 BRA `(.L_x_309) ;  /* 0x0000000000048947 */ /* 0x000fea0003800000 */
[----:B------:R-:W-:Y:S01]  /*ba90*/  BPT.TRAP 0x1 ;  /* 0x000000040000795c */ /* 0x000fe20000300000 */
.L_x_309:
[----:B------:R-:W0:Y:S01]  /*baa0*/  S2R R5, SR_CgaCtaId ;  /* 0x0000000000057919 */ /* 0x000e220000008800 */
[----:B------:R-:W-:Y:S02]  /*bab0*/  MOV R2, 0x400 ;  /* 0x0000040000027802 */ /* 0x000fe40000000f00 */
[----:B------:R-:W-:Y:S02]  /*bac0*/  SHF.L.U32 R4, R0, 0x1f, RZ ;  /* 0x0000001f00047819 */ /* 0x000fe400000006ff */
[----:B0-----:R-:W-:-:S05]  /*bad0*/  LEA R2, R5, R2, 0x18 ;  /* 0x0000000205027211 */ /* 0x001fca00078ec0ff */
[----:B------:R-:W-:-:S04]  /*bae0*/  VIADD R2, R2, 0x10 ;  /* 0x0000001002027836 */ /* 0x000fc80000000000 */
[C---:B------:R-:W-:Y:S02]  /*baf0*/  IMAD R7, R3.reuse, 0x8, R2 ;  /* 0x0000000803077824 */ /* 0x040fe400078e0202 */
[----:B------:R-:W-:Y:S02]  /*bb00*/  VIADD R3, R3, 0x1 ;  /* 0x0000000103037836 */ /* 0x000fe40000000000 */
[----:B------:R-:W0:Y:S03]  /*bb10*/  SYNCS.PHASECHK.TRANS64.TRYWAIT P0, [R7+URZ], R4 ;  /* 0x00000004070075a7 */ /* 0x000e26000800017f */
[----:B------:R-:W-:-:S04]  /*bb20*/  ISETP.NE.AND P1, PT, R3, 0x2, PT ;  /* 0x000000020300780c */ /* 0x000fc80003f25270 */
[----:B------:R-:W-:Y:S02]  /*bb30*/  SEL R5, RZ, 0x1, P1 ;  /* 0x00000001ff057807 */ /* 0x000fe40000800000 */
[----:B------:R-:W-:Y:S02]  /*bb40*/  SEL R3, R3, RZ, P1 ;  /* 0x000000ff03037207 */ /* 0x000fe40000800000 */
[----:B------:R-:W-:Y:S01]  /*bb50*/  LOP3.LUT R0, R0, R5, RZ, 0x3c, !PT ;  /* 0x0000000500007212 */ /* 0x000fe200078e3cff */
[----:B0-----:R-:W-:Y:S06]  /*bb60*/  @!P0 BRA `(.L_x_310) ;  /* 0x00000000009c8947 */ /* 0x001fec0003800000 */
.L_x_319:
[----:B------:R-:W-:Y:S01]  /*bb70*/  IMAD R3, R3, 0x8, R2 ;  /* 0x0000000803037824 */ /* 0x000fe200078e0202 */
[----:B------:R-:W-:-:S07]  /*bb80*/  SHF.L.U32 R0, R0, 0x1f, RZ ;  /* 0x0000001f00007819 */ /* 0x000fce00000006ff */
.L_x_311:
[----:B-1----:R1:W2:Y:S02]  /*bb90*/  SYNCS.PHASECHK.TRANS64.TRYWAIT P0, [R3+URZ], R0 ;  /* 0x00000000030075a7 */ /* 0x0022a4000800017f */
[----:B--2---:R-:W-:Y:S05]  /*bba0*/  @!P0 NANOSLEEP.SYNCS 0x989680 ;  /* 0x009896800000895d */ /* 0x004fea0003900000 */
[----:B------:R-:W2:Y:S02]  /*bbb0*/  @!P0 SYNCS.PHASECHK.TRANS64 P0, [R3+URZ], R0 ;  /* 0x00000000030085a7 */ /* 0x000ea4000800007f */
[----:B--2---:R-:W-:Y:S05]  /*bbc0*/  @!P0 BRA `(.L_x_311) ;  /* 0xfffffffc00f08947 */ /* 0x004fea000383ffff */
.L_x_308:
[----:B------:R-:W-:Y:S05]  /*bbd0*/  BSYNC B0 ;  /* 0x0000000000007941 */ /* 0x000fea0003800000 */
.L_x_307:
[----:B------:R-:W-:Y:S05]  /*bbe0*/  EXIT ;  /* 0x000000000000794d */ /* 0x000fea0003800000 */
.L_x_21:
[----:B---3--:R3:W4:Y:S02]  /*bbf0*/  SYNCS.PHASECHK.TRANS64.TRYWAIT P1, [R3+URZ], R0 ;  /* 0x00000000030075a7 */ /* 0x008724000802017f */
[----:B----4-:R-:W-:Y:S05]  /*bc00*/  @!P1 NANOSLEEP.SYNCS 0x989680 ;  /* 0x009896800000995d */ /* 0x010fea0003900000 */
[----:B------:R-:W4:Y:S02]  /*bc10*/  @!P1 SYNCS.PHASECHK.TRANS64 P1, [R3+URZ], R0 ;  /* 0x00000000030095a7 */ /* 0x000f24000802007f */
[----:B----4-:R-:W-:Y:S05]  /*bc20*/  @!P1 BRA `(.L_x_21) ;  /* 0xfffffffc00f09947 */ /* 0x010fea000383ffff */
[----:B------:R-:W-:Y:S05]  /*bc30*/  BRA `(.L_x_20) ;  /* 0xffffff5800287947 */ /* 0x000fea000383ffff */
.L_x_26:
[----:B-1----:R1:W2:Y:S02]  /*bc40*/  SYNCS.PHASECHK.TRANS64.TRYWAIT P1, [R5+URZ], R4 ;  /* 0x00000004050075a7 */ /* 0x0022a4000802017f */
[----:B--2---:R-:W-:Y:S05]  /*bc50*/  @!P1 NANOSLEEP.SYNCS 0x989680 ;  /* 0x009896800000995d */ /* 0x004fea0003900000 */
[----:B------:R-:W2:Y:S02]  /*bc60*/  @!P1 SYNCS.PHASECHK.TRANS64 P1, [R5+URZ], R4 ;  /* 0x00000004050095a7 */ /* 0x000ea4000802007f */
[----:B--2---:R-:W-:Y:S05]  /*bc70*/  @!P1 BRA `(.L_x_26) ;  /* 0xfffffffc00f09947 */ /* 0x004fea000383ffff */
[----:B------:R-:W-:Y:S05]  /*bc80*/  BRA `(.L_x_25) ;  /* 0xffffff5c00a47947 */ /* 0x000fea000383ffff */
.L_x_295:
[----:B------:R-:W-:Y:S01]  /*bc90*/  BSSY B1, `(.L_x_312) ;  /* 0x0000006000017945 */ /* 0x000fe20003800000 */
[----:B------:R-:W-:-:S07]  /*bca0*/  IMAD.MOV.U32 R15, RZ, RZ, -0x1 ;  /* 0xffffffffff0f7424 */ /* 0x000fce00078e00ff */
[----:B------:R-:W-:Y:S05]  /*bcb0*/  WARPSYNC.COLLECTIVE R15, `(.L_x_313) ;  /* 0x000000000f0c7348 */ /* 0x000fea0003c00000 */
[----:B------:R-:W-:Y:S02]  /*bcc0*/  ELECT P6, UR62, PT ;  /* 0x00000000003e782f */ /* 0x000fe400038c0000 */
[----:B------:R-:W-:Y:S01]  /*bcd0*/  MOV R14, UR62 ;  /* 0x0000003e000e7c02 */ /* 0x000fe20008000f00 */
[----:B------:R-:W-:Y:S10]  /*bce0*/  ENDCOLLECTIVE ;  /* 0x000000000000791b */ /* 0x000ff40003800000 */
.L_x_313:
[----:B------:R-:W-:Y:S05]  /*bcf0*/  BSYNC B1 ;  /* 0x0000000000017941 */ /* 0x000fea0003800000 */
.L_x_312:
[----:B------:R-:W-:Y:S05]  /*bd00*/  BRA `(.L_x_314) ;  /* 0xfffffff000507947 */ /* 0x000fea000383ffff */
.L_x_298:
[----:B-1----:R1:W2:Y:S02]  /*bd10*/  SYNCS.PHASECHK.TRANS64.TRYWAIT P0, [R23+URZ+0x10], R14 ;  /* 0x0000100e170075a7 */ /* 0x0022a4000800017f */
[----:B--2---:R-:W-:Y:S05]  /*bd20*/  @!P0 NANOSLEEP.SYNCS 0x989680 ;  /* 0x009896800000895d */ /* 0x004fea0003900000 */
[----:B------:R-:W2:Y:S02]  /*bd30*/  @!P0 SYNCS.PHASECHK.TRANS64 P0, [R23+URZ+0x10], R14 ;  /* 0x0000100e170085a7 */ /* 0x000ea4000800007f */
[----:B--2---:R-:W-:Y:S05]  /*bd40*/  @!P0 BRA `(.L_x_298) ;  /* 0xfffffffc00f08947 */ /* 0x004fea000383ffff */
[----:B------:R-:W-:Y:S05]  /*bd50*/  BRA `(.L_x_315) ;  /* 0xfffffff000887947 */ /* 0x000fea000383ffff */
.L_x_306:
[----:B------:R-:W-:Y:S01]  /*bd60*/  BSSY B0, `(.L_x_316) ;  /* 0x0000006000007945 */ /* 0x000fe20003800000 */
[----:B------:R-:W-:-:S07]  /*bd70*/  IMAD.MOV.U32 R15, RZ, RZ, -0x1 ;  /* 0xffffffffff0f7424 */ /* 0x000fce00078e00ff */
[----:B------:R-:W-:Y:S05]  /*bd80*/  WARPSYNC.COLLECTIVE R15, `(.L_x_317) ;  /* 0x000000000f0c7348 */ /* 0x000fea0003c00000 */
[----:B------:R-:W-:Y:S02]  /*bd90*/  ELECT P6, UR62, PT ;  /* 0x00000000003e782f */ /* 0x000fe400038c0000 */
[----:B------:R-:W-:Y:S01]  /*bda0*/  MOV R14, UR62 ;  /* 0x0000003e000e7c02 */ /* 0x000fe20008000f00 */
[----:B------:R-:W-:Y:S10]  /*bdb0*/  ENDCOLLECTIVE ;  /* 0x000000000000791b */ /* 0x000ff40003800000 */
.L_x_317:
[----:B------:R-:W-:Y:S05]  /*bdc0*/  BSYNC B0 ;  /* 0x0000000000007941 */ /* 0x000fea0003800000 */
.L_x_316:
[----:B------:R-:W-:Y:S05]  /*bdd0*/  BRA `(.L_x_318) ;  /* 0xfffffffc00187947 */ /* 0x000fea000383ffff */
.L_x_310:
[----:B0-----:R0:W1:Y:S02]  /*bde0*/  SYNCS.PHASECHK.TRANS64.TRYWAIT P0, [R7+URZ], R4 ;  /* 0x00000004070075a7 */ /* 0x001064000800017f */
[----:B-1----:R-:W-:Y:S05]  /*bdf0*/  @!P0 NANOSLEEP.SYNCS 0x989680 ;  /* 0x009896800000895d */ /* 0x002fea0003900000 */
[----:B------:R-:W1:Y:S02]  /*be00*/  @!P0 SYNCS.PHASECHK.TRANS64 P0, [R7+URZ], R4 ;  /* 0x00000004070085a7 */ /* 0x000e64000800007f */
[----:B-1----:R-:W-:Y:S05]  /*be10*/  @!P0 BRA `(.L_x_310) ;  /* 0xfffffffc00f08947 */ /* 0x002fea000383ffff */
[----:B------:R-:W-:Y:S05]  /*be20*/  BRA `(.L_x_319) ;  /* 0xfffffffc00507947 */ /* 0x000fea000383ffff */
.L_x_320:
[----:B------:R-:W-:-:S00]  /*be30*/  BRA `(.L_x_320) ;  /* 0xfffffffc00fc7947 */ /* 0x000fc0000383ffff */
[----:B------:R-:W-:-:S00]  /*be40*/  NOP ;  /* 0x0000000000007918 */ /* 0x000fc00000000000 */
        /* <DEDUP_REMOVED lines=11> */
.L_x_321:


//--------------------- .nv.global.init           --------------------------
	.section	.nv.global.init,"aw",@progbits
.nv.global.init:
	.type		$str$22,@object
	.size		$str$22,($str$23 - $str$22)
$str$22:
        /*0000*/ 	.byte	0x6b, 0x5f, 0x74, 0x69, 0x6c, 0x65, 0x5f, 0x63, 0x6f, 0x75, 0x6e, 0x74, 0x20, 0x3e, 0x3d, 0x20
        /*0010*/ 	.byte	0x31, 0x00
	.type		$str$23,@object
	.size		$str$23,(__unnamed_1 - $str$23)
$str$23:
        /*0012*/ 	.byte	0x2f, 0x74, 0x6d, 0x70, 0x2f, 0x63, 0x75, 0x74, 0x6c, 0x61, 0x73, 0x73, 0x5f, 0x73, 0x77, 0x65
        /*0022*/ 	.byte	0x65, 0x70, 0x5f, 0x73, 0x72, 0x63, 0x2f, 0x69, 0x6e, 0x63, 0x6c, 0x75, 0x64, 0x65, 0x2f, 0x63
        /*0032*/ 	.byte	0x75, 0x74, 0x6c, 0x61, 0x73, 0x73, 0x2f, 0x67, 0x65, 0x6d, 0x6d, 0x2f, 0x63, 0x6f, 0x6c, 0x6c
        /*0042*/ 	.byte	0x65, 0x63, 0x74, 0x69, 0x76, 0x65, 0x2f, 0x73, 0x6d, 0x39, 0x30, 0x5f, 0x6d, 0x6d, 0x61, 0x5f
        /*0052*/ 	.byte	0x74, 0x6d, 0x61, 0x5f, 0x67, 0x6d, 0x6d, 0x61, 0x5f, 0x73, 0x73, 0x5f, 0x77, 0x61, 0x72, 0x70
        /*0062*/ 	.byte	0x73, 0x70, 0x65, 0x63, 0x69, 0x61, 0x6c, 0x69, 0x7a, 0x65, 0x64, 0x2e, 0x68, 0x70, 0x70, 0x00
	.type		__unnamed_1,@object
	.size		__unnamed_1,(.L_0 - __unnamed_1)
__unnamed_1:
        /*0072*/ 	.byte	0x76, 0x6f, 0x69, 0x64, 0x20, 0x63, 0x75, 0x74, 0x6c, 0x61, 0x73, 0x73, 0x3a, 0x3a, 0x67, 0x65
        /* <DEDUP_REMOVED lines=181> */
        /*0bd2*/ 	.byte	0x00
.L_0:


//--------------------- .nv.shared._ZN7cutlass13device_kernelINS_4gemm6kernel13GemmUniversalIN4cute5tupleIJiiiiEEENS1_10collective13CollectiveMmaINS1_34MainloopSm90TmaGmmaWarpSpecializedILi2ENS5_IJNS4_1CILi8EEENSA_ILi1EEESC_EEENS1_35KernelTmaWarpSpecializedCooperativeEEENS5_IJNSA_ILi128EEENSA_ILi256EEESG_EEENS_10bfloat16_tENS5_IJlSC_lEEESJ_SK_NS4_8TiledMMAINS4_8MMA_AtomIJNS4_4SM904GMMA28MMA_64x256x16_F32BF16BF16_SSILNSO_5MajorE0ELSQ_0ELNSO_7ScaleInE1ELSR_1EEEEEENS4_6LayoutINS5_IJNSA_ILi2EEESC_SC_EEENS5_IJSC_NSA_ILi0EEESX_EEEEENS5_IJNS4_10UnderscoreES10_S10_EEEEENS4_13SM90_TMA_LOADENS4_14ComposedLayoutINS4_7SwizzleILi3ELi4ELi3EEENS4_18smem_ptr_flag_bitsILi16EEENSU_INS5_IJSB_NSA_ILi64EEEEEENS5_IJS19_SC_EEEEEEEvNS4_8identityENS4_23SM90_TMA_LOAD_MULTICASTES1D_vS1E_EENS_8epilogue10collective6detail29Sm90TmaWarpSpecializedAdapterINS1I_15DefaultEpilogueISJ_SK_SK_NS1H_6thread17LinearCombinationISJ_Li1EffLNS1M_9ScaleType4KindE0ELNS_15FloatRoundStyleE2ESJ_EENS1_15EpilogueDefaultEEEEEvvEEEEvNT_6ParamsE --------------------------
	.section	.nv.shared._ZN7cutlass13device_kernelINS_4gemm6kernel13GemmUniversalIN4cute5tupleIJiiiiEEENS1_10collective13CollectiveMmaINS1_34MainloopSm90TmaGmmaWarpSpecializedILi2ENS5_IJNS4_1CILi8EEENSA_ILi1EEESC_EEENS1_35KernelTmaWarpSpecializedCooperativeEEENS5_IJNSA_ILi128EEENSA_ILi256EEESG_EEENS_10bfloat16_tENS5_IJlSC_lEEESJ_SK_NS4_8TiledMMAINS4_8MMA_AtomIJNS4_4SM904GMMA28MMA_64x256x16_F32BF16BF16_SSILNSO_5MajorE0ELSQ_0ELNSO_7ScaleInE1ELSR_1EEEEEENS4_6LayoutINS5_IJNSA_ILi2EEESC_SC_EEENS5_IJSC_NSA_ILi0EEESX_EEEEENS5_IJNS4_10UnderscoreES10_S10_EEEEENS4_13SM90_TMA_LOADENS4_14ComposedLayoutINS4_7SwizzleILi3ELi4ELi3EEENS4_18smem_ptr_flag_bitsILi16EEENSU_INS5_IJSB_NSA_ILi64EEEEEENS5_IJS19_SC_EEEEEEEvNS4_8identityENS4_23SM90_TMA_LOAD_MULTICASTES1D_vS1E_EENS_8epilogue10collective6detail29Sm90TmaWarpSpecializedAdapterINS1I_15DefaultEpilogueISJ_SK_SK_NS1H_6thread17LinearCombinationISJ_Li1EffLNS1M_9ScaleType4KindE0ELNS_15FloatRoundStyleE2ESJ_EENS1_15EpilogueDefaultEEEEEvvEEEEvNT_6ParamsE,"aw",@nobits
	.sectionflags	@""
	.align	16
	.zero		1024


//--------------------- .nv.shared.reserved.0     --------------------------
	.section	.nv.shared.reserved.0,"aw",@nobits
	.weak		__nv_reservedSMEM_offset_0_alias
	.size		__nv_reservedSMEM_offset_0_alias, 0, 0
	.other		__nv_reservedSMEM_offset_0_alias,@"STO_CUDA_RESERVED_SHARED STV_DEFAULT"
__nv_reservedSMEM_offset_0_alias:
	.zero		0


//--------------------- .nv.global                --------------------------
	.section	.nv.global,"aw",@nobits
.nv.global:
	.type		_ZN40_INTERNAL_f0578772_4_k_cu_21e01c95_164624cute1_E,@object
	.size		_ZN40_INTERNAL_f0578772_4_k_cu_21e01c95_164624cute1_E,(_ZN40_INTERNAL_f0578772_4_k_cu_21e01c95_164624cuda3std3__45__cpo6cbeginE - _ZN40_INTERNAL_f0578772_4_k_cu_21e01c95_164624cute1_E)
_ZN40_INTERNAL_f0578772_4_k_cu_21e01c95_164624cute1_E:
	.zero		1
	.type		_ZN40_INTERNAL_f0578772_4_k_cu_21e01c95_164624cuda3std3__45__cpo6cbeginE,@object
	.size		_ZN40_INTERNAL_f0578772_4_k_cu_21e01c95_164624cuda3std3__45__cpo6cbeginE,(_ZN40_INTERNAL_f0578772_4_k_cu_21e01c95_164624cuda3std3__48in_placeE - _ZN40_INTERNAL_f0578772_4_k_cu_21e01c95_164624cuda3std3__45__cpo6cbeginE)
_ZN40_INTERNAL_f0578772_4_k_cu_21e01c95_164624cuda3std3__45__cpo6cbeginE:
	.zero		1
	.type		_ZN40_INTERNAL_f0578772_4_k_cu_21e01c95_164624cuda3std3__48in_placeE,@object
	.size		_ZN40_INTERNAL_f0578772_4_k_cu_21e01c95_164624cuda3std3__48in_placeE,(_ZN40_INTERNAL_f0578772_4_k_cu_21e01c95_164624cuda3std6ranges3__45__cpo9iter_moveE - _ZN40_INTERNAL_f0578772_4_k_cu_21e01c95_164624cuda3std3__48in_placeE)
_ZN40_INTERNAL_f0578772_4_k_cu_21e01c95_164624cuda3std3__48in_placeE:
	.zero		1
	.type		_ZN40_INTERNAL_f0578772_4_k_cu_21e01c95_164624cuda3std6ranges3__45__cpo9iter_moveE,@object
	.size		_ZN40_INTERNAL_f0578772_4_k_cu_21e01c95_164624cuda3std6ranges3__45__cpo9iter_moveE,(_ZN40_INTERNAL_f0578772_4_k_cu_21e01c95_164624cuda3std3__45__cpo5beginE - _ZN40_INTERNAL_f0578772_4_k_cu_21e01c95_164624cuda3std6ranges3__45__cpo9iter_moveE)
_ZN40_INTERNAL_f0578772_4_k_cu_21e01c95_164624cuda3std6ranges3__45__cpo9iter_moveE:
	.zero		1
	.type		_ZN40_INTERNAL_f0578772_4_k_cu_21e01c95_164624cuda3std3__45__cpo5beginE,@object
	.size		_ZN40_INTERNAL_f0578772_4_k_cu_21e01c95_164624cuda3std3__45__cpo5beginE,(_ZN40_INTERNAL_f0578772_4_k_cu_21e01c95_164624cuda3std3__442_GLOBAL__N__f0578772_4_k_cu_21e01c95_164626ignoreE - _ZN40_INTERNAL_f0578772_4_k_cu_21e01c95_164624cuda3std3__45__cpo5beginE)
_ZN40_INTERNAL_f0578772_4_k_cu_21e01c95_164624cuda3std3__45__cpo5beginE:
	.zero		1
	.type		_ZN40_INTERNAL_f0578772_4_k_cu_21e01c95_164624cuda3std3__442_GLOBAL__N__f0578772_4_k_cu_21e01c95_164626ignoreE,@object
	.size		_ZN40_INTERNAL_f0578772_4_k_cu_21e01c95_164624cuda3std3__442_GLOBAL__N__f0578772_4_k_cu_21e01c95_164626ignoreE,(_ZN40_INTERNAL_f0578772_4_k_cu_21e01c95_164624cute7productE - _ZN40_INTERNAL_f0578772_4_k_cu_21e01c95_164624cuda3std3__442_GLOBAL__N__f0578772_4_k_cu_21e01c95_164626ignoreE)
_ZN40_INTERNAL_f0578772_4_k_cu_21e01c95_164624cuda3std3__442_GLOBAL__N__f0578772_4_k_cu_21e01c95_164626ignoreE:
	.zero		1
	.type		_ZN40_INTERNAL_f0578772_4_k_cu_21e01c95_164624cute7productE,@object
	.size		_ZN40_INTERNAL_f0578772_4_k_cu_21e01c95_164624cute7productE,(_ZN40_INTERNAL_f0578772_4_k_cu_21e01c95_164624cuda3std3__45__cpo3endE - _ZN40_INTERNAL_f0578772_4_k_cu_21e01c95_164624cute7productE)
_ZN40_INTERNAL_f0578772_4_k_cu_21e01c95_164624cute7productE:
	.zero		1
	.type		_ZN40_INTERNAL_f0578772_4_k_cu_21e01c95_164624cuda3std3__45__cpo3endE,@object
	.size		_ZN40_INTERNAL_f0578772_4_k_cu_21e01c95_164624cuda3std3__45__cpo3endE,(_ZN40_INTERNAL_f0578772_4_k_cu_21e01c95_164624cuda3std3__419piecewise_constructE - _ZN40_INTERNAL_f0578772_4_k_cu_21e01c95_164624cuda3std3__45__cpo3endE)
_ZN40_INTERNAL_f0578772_4_k_cu_21e01c95_164624cuda3std3__45__cpo3endE:
	.zero		1
	.type		_ZN40_INTERNAL_f0578772_4_k_cu_21e01c95_164624cuda3std3__419piecewise_constructE,@object
	.size		_ZN40_INTERNAL_f0578772_4_k_cu_21e01c95_164624cuda3std3__419piecewise_constructE,(_ZN40_INTERNAL_f0578772_4_k_cu_21e01c95_164624cuda3std3__45__cpo4cendE - _ZN40_INTERNAL_f0578772_4_k_cu_21e01c95_164624cuda3std3__419piecewise_constructE)
_ZN40_INTERNAL_f0578772_4_k_cu_21e01c95_164624cuda3std3__419piecewise_constructE:
	.zero		1
	.type		_ZN40_INTERNAL_f0578772_4_k_cu_21e01c95_164624cuda3std3__45__cpo4cendE,@object
	.size		_ZN40_INTERNAL_f0578772_4_k_cu_21e01c95_164624cuda3std3__45__cpo4cendE,(_ZN40_INTERNAL_f0578772_4_k_cu_21e01c95_164624cuda3std6ranges3__45__cpo4swapE - _ZN40_INTERNAL_f0578772_4_k_cu_21e01c95_164624cuda3std3__45__cpo4cendE)
_ZN40_INTERNAL_f0578772_4_k_cu_21e01c95_164624cuda3std3__45__cpo4cendE:
	.zero		1
	.type		_ZN40_INTERNAL_f0578772_4_k_cu_21e01c95_164624cuda3std6ranges3__45__cpo4swapE,@object
	.size		_ZN40_INTERNAL_f0578772_4_k_cu_21e01c95_164624cuda3std6ranges3__45__cpo4swapE,(.L_8 - _ZN40_INTERNAL_f0578772_4_k_cu_21e01c95_164624cuda3std6ranges3__45__cpo4swapE)
_ZN40_INTERNAL_f0578772_4_k_cu_21e01c95_164624cuda3std6ranges3__45__cpo4swapE:
	.zero		1
.L_8:


//--------------------- .nv.constant0._ZN7cutlass13device_kernelINS_4gemm6kernel13GemmUniversalIN4cute5tupleIJiiiiEEENS1_10collective13CollectiveMmaINS1_34MainloopSm90TmaGmmaWarpSpecializedILi2ENS5_IJNS4_1CILi8EEENSA_ILi1EEESC_EEENS1_35KernelTmaWarpSpecializedCooperativeEEENS5_IJNSA_ILi128EEENSA_ILi256EEESG_EEENS_10bfloat16_tENS5_IJlSC_lEEESJ_SK_NS4_8TiledMMAINS4_8MMA_AtomIJNS4_4SM904GMMA28MMA_64x256x16_F32BF16BF16_SSILNSO_5MajorE0ELSQ_0ELNSO_7ScaleInE1ELSR_1EEEEEENS4_6LayoutINS5_IJNSA_ILi2EEESC_SC_EEENS5_IJSC_NSA_ILi0EEESX_EEEEENS5_IJNS4_10UnderscoreES10_S10_EEEEENS4_13SM90_TMA_LOADENS4_14ComposedLayoutINS4_7SwizzleILi3ELi4ELi3EEENS4_18smem_ptr_flag_bitsILi16EEENSU_INS5_IJSB_NSA_ILi64EEEEEENS5_IJS19_SC_EEEEEEEvNS4_8identityENS4_23SM90_TMA_LOAD_MULTICASTES1D_vS1E_EENS_8epilogue10collective6detail29Sm90TmaWarpSpecializedAdapterINS1I_15DefaultEpilogueISJ_SK_SK_NS1H_6thread17LinearCombinationISJ_Li1EffLNS1M_9ScaleType4KindE0ELNS_15FloatRoundStyleE2ESJ_EENS1_15EpilogueDefaultEEEEEvvEEEEvNT_6ParamsE --------------------------
	.section	.nv.constant0._ZN7cutlass13device_kernelINS_4gemm6kernel13GemmUniversalIN4cute5tupleIJiiiiEEENS1_10collective13CollectiveMmaINS1_34MainloopSm90TmaGmmaWarpSpecializedILi2ENS5_IJNS4_1CILi8EEENSA_ILi1EEESC_EEENS1_35KernelTmaWarpSpecializedCooperativeEEENS5_IJNSA_ILi128EEENSA_ILi256EEESG_EEENS_10bfloat16_tENS5_IJlSC_lEEESJ_SK_NS4_8TiledMMAINS4_8MMA_AtomIJNS4_4SM904GMMA28MMA_64x256x16_F32BF16BF16_SSILNSO_5MajorE0ELSQ_0ELNSO_7ScaleInE1ELSR_1EEEEEENS4_6LayoutINS5_IJNSA_ILi2EEESC_SC_EEENS5_IJSC_NSA_ILi0EEESX_EEEEENS5_IJNS4_10UnderscoreES10_S10_EEEEENS4_13SM90_TMA_LOADENS4_14ComposedLayoutINS4_7SwizzleILi3ELi4ELi3EEENS4_18smem_ptr_flag_bitsILi16EEENSU_INS5_IJSB_NSA_ILi64EEEEEENS5_IJS19_SC_EEEEEEEvNS4_8identityENS4_23SM90_TMA_LOAD_MULTICASTES1D_vS1E_EENS_8epilogue10collective6detail29Sm90TmaWarpSpecializedAdapterINS1I_15DefaultEpilogueISJ_SK_SK_NS1H_6thread17LinearCombinationISJ_Li1EffLNS1M_9ScaleType4KindE0ELNS_15FloatRoundStyleE2ESJ_EENS1_15EpilogueDefaultEEEEEvvEEEEvNT_6ParamsE,"a",@progbits
	.sectionflags	@""
	.align	4
.nv.constant0._ZN7cutlass13device_kernelINS_4gemm6kernel13GemmUniversalIN4cute5tupleIJiiiiEEENS1_10collective13CollectiveMmaINS1_34MainloopSm90TmaGmmaWarpSpecializedILi2ENS5_IJNS4_1CILi8EEENSA_ILi1EEESC_EEENS1_35KernelTmaWarpSpecializedCooperativeEEENS5_IJNSA_ILi128EEENSA_ILi256EEESG_EEENS_10bfloat16_tENS5_IJlSC_lEEESJ_SK_NS4_8TiledMMAINS4_8MMA_AtomIJNS4_4SM904GMMA28MMA_64x256x16_F32BF16BF16_SSILNSO_5MajorE0ELSQ_0ELNSO_7ScaleInE1ELSR_1EEEEEENS4_6LayoutINS5_IJNSA_ILi2EEESC_SC_EEENS5_IJSC_NSA_ILi0EEESX_EEEEENS5_IJNS4_10UnderscoreES10_S10_EEEEENS4_13SM90_TMA_LOADENS4_14ComposedLayoutINS4_7SwizzleILi3ELi4ELi3EEENS4_18smem_ptr_flag_bitsILi16EEENSU_INS5_IJSB_NSA_ILi64EEEEEENS5_IJS19_SC_EEEEEEEvNS4_8identityENS4_23SM90_TMA_LOAD_MULTICASTES1D_vS1E_EENS_8epilogue10collective6detail29Sm90TmaWarpSpecializedAdapterINS1I_15DefaultEpilogueISJ_SK_SK_NS1H_6thread17LinearCombinationISJ_Li1EffLNS1M_9ScaleType4KindE0ELNS_15FloatRoundStyleE2ESJ_EENS1_15EpilogueDefaultEEEEEvvEEEEvNT_6ParamsE:
	.zero		1664


//--------------------- SYMBOLS --------------------------

	.type		.nv.reservedSmem.offset0,@object
	.size		.nv.reservedSmem.offset0,0x4
	.type		__assertfail,@function
